//
// Generated by NVIDIA NVVM Compiler
//
// Compiler Build ID: CL-36424714
// Cuda compilation tools, release 13.0, V13.0.88
// Based on NVVM 20.0.0
//

.version 9.0
.target sm_100
.address_size 64

	// .globl	_ZN8pygpukit12grouped_gemm26grouped_gemm_simple_kernelEPK13__nv_bfloat16PKhS3_PS1_PKiiii
// _ZZN8pygpukit12grouped_gemm25grouped_gemm_tiled_kernelEPK13__nv_bfloat16PKhS3_PS1_PKiiiiE6smem_A has been demoted
.const .align 4 .b8 _ZN8pygpukit12grouped_gemm9g_fp8_lutE[1024];

.visible .entry _ZN8pygpukit12grouped_gemm26grouped_gemm_simple_kernelEPK13__nv_bfloat16PKhS3_PS1_PKiiii(
	.param .u64 .ptr .align 1 _ZN8pygpukit12grouped_gemm26grouped_gemm_simple_kernelEPK13__nv_bfloat16PKhS3_PS1_PKiiii_param_0,
	.param .u64 .ptr .align 1 _ZN8pygpukit12grouped_gemm26grouped_gemm_simple_kernelEPK13__nv_bfloat16PKhS3_PS1_PKiiii_param_1,
	.param .u64 .ptr .align 1 _ZN8pygpukit12grouped_gemm26grouped_gemm_simple_kernelEPK13__nv_bfloat16PKhS3_PS1_PKiiii_param_2,
	.param .u64 .ptr .align 1 _ZN8pygpukit12grouped_gemm26grouped_gemm_simple_kernelEPK13__nv_bfloat16PKhS3_PS1_PKiiii_param_3,
	.param .u64 .ptr .align 1 _ZN8pygpukit12grouped_gemm26grouped_gemm_simple_kernelEPK13__nv_bfloat16PKhS3_PS1_PKiiii_param_4,
	.param .u32 _ZN8pygpukit12grouped_gemm26grouped_gemm_simple_kernelEPK13__nv_bfloat16PKhS3_PS1_PKiiii_param_5,
	.param .u32 _ZN8pygpukit12grouped_gemm26grouped_gemm_simple_kernelEPK13__nv_bfloat16PKhS3_PS1_PKiiii_param_6,
	.param .u32 _ZN8pygpukit12grouped_gemm26grouped_gemm_simple_kernelEPK13__nv_bfloat16PKhS3_PS1_PKiiii_param_7
)
{
	.reg .pred 	%p<13>;
	.reg .b16 	%rs<40>;
	.reg .b32 	%r<86>;
	.reg .b32 	%f<92>;
	.reg .b64 	%rd<137>;

	ld.param.u64 	%rd14, [_ZN8pygpukit12grouped_gemm26grouped_gemm_simple_kernelEPK13__nv_bfloat16PKhS3_PS1_PKiiii_param_0];
	ld.param.u64 	%rd15, [_ZN8pygpukit12grouped_gemm26grouped_gemm_simple_kernelEPK13__nv_bfloat16PKhS3_PS1_PKiiii_param_1];
	ld.param.u64 	%rd16, [_ZN8pygpukit12grouped_gemm26grouped_gemm_simple_kernelEPK13__nv_bfloat16PKhS3_PS1_PKiiii_param_2];
	ld.param.u64 	%rd13, [_ZN8pygpukit12grouped_gemm26grouped_gemm_simple_kernelEPK13__nv_bfloat16PKhS3_PS1_PKiiii_param_4];
	ld.param.u32 	%r22, [_ZN8pygpukit12grouped_gemm26grouped_gemm_simple_kernelEPK13__nv_bfloat16PKhS3_PS1_PKiiii_param_5];
	ld.param.u32 	%r23, [_ZN8pygpukit12grouped_gemm26grouped_gemm_simple_kernelEPK13__nv_bfloat16PKhS3_PS1_PKiiii_param_6];
	ld.param.u32 	%r21, [_ZN8pygpukit12grouped_gemm26grouped_gemm_simple_kernelEPK13__nv_bfloat16PKhS3_PS1_PKiiii_param_7];
	cvta.to.global.u64 	%rd1, %rd16;
	cvta.to.global.u64 	%rd2, %rd15;
	cvta.to.global.u64 	%rd3, %rd14;
	mov.u32 	%r1, %ctaid.x;
	mov.u32 	%r24, %ctaid.y;
	mov.u32 	%r25, %ntid.x;
	mov.u32 	%r26, %tid.x;
	mad.lo.s32 	%r27, %r24, %r25, %r26;
	setp.ge.s32 	%p1, %r1, %r22;
	setp.ge.s32 	%p2, %r27, %r23;
	or.pred  	%p3, %p1, %p2;
	@%p3 bra 	$L__BB0_14;
	cvta.to.global.u64 	%rd17, %rd13;
	mul.wide.u32 	%rd18, %r1, 4;
	add.s64 	%rd19, %rd17, %rd18;
	ld.global.nc.u32 	%r28, [%rd19];
	cvt.s64.s32 	%rd20, %r28;
	cvt.u64.u32 	%rd21, %r23;
	cvt.s64.s32 	%rd22, %r21;
	mul.lo.s64 	%rd23, %rd22, %rd21;
	mul.lo.s64 	%rd4, %rd23, %rd20;
	add.s32 	%r29, %r23, 127;
	shr.u32 	%r30, %r29, 7;
	add.s32 	%r31, %r21, 127;
	shr.s32 	%r32, %r31, 31;
	shr.u32 	%r33, %r32, 25;
	add.s32 	%r34, %r31, %r33;
	shr.s32 	%r3, %r34, 7;
	cvt.u64.u32 	%rd24, %r30;
	cvt.s64.s32 	%rd25, %r3;
	mul.lo.s64 	%rd26, %rd25, %rd24;
	mul.lo.s64 	%rd5, %rd26, %rd20;
	setp.lt.s32 	%p4, %r21, 1;
	mov.f32 	%f91, 0f00000000;
	@%p4 bra 	$L__BB0_13;
	mul.lo.s32 	%r4, %r21, %r1;
	mul.lo.s32 	%r5, %r21, %r27;
	shr.u32 	%r36, %r27, 7;
	mul.lo.s32 	%r6, %r3, %r36;
	and.b32  	%r7, %r21, 7;
	setp.lt.u32 	%p5, %r21, 8;
	mov.f32 	%f91, 0f00000000;
	mov.b32 	%r84, 0;
	@%p5 bra 	$L__BB0_5;
	and.b32  	%r84, %r21, 2147483640;
	neg.s32 	%r81, %r84;
	mul.wide.u32 	%rd27, %r4, 2;
	add.s64 	%rd28, %rd27, %rd3;
	add.s64 	%rd136, %rd28, 8;
	cvt.u64.u32 	%rd29, %r5;
	add.s64 	%rd30, %rd4, %rd29;
	add.s64 	%rd31, %rd30, %rd2;
	add.s64 	%rd135, %rd31, 3;
	mov.f32 	%f91, 0f00000000;
	mov.b32 	%r82, 0;
	mov.u64 	%rd37, _ZN8pygpukit12grouped_gemm9g_fp8_lutE;
$L__BB0_4:
	.pragma "nounroll";
	ld.global.nc.u16 	%rs1, [%rd136+-8];
	// begin inline asm
	{ cvt.f32.bf16 %f17, %rs1;}

	// end inline asm
	ld.global.nc.u8 	%rs10, [%rd135+-3];
	cvt.u32.u8 	%r38, %rs10;
	shr.u32 	%r39, %r82, 7;
	add.s32 	%r40, %r39, %r6;
	cvt.u64.u32 	%rd32, %r40;
	add.s64 	%rd33, %rd5, %rd32;
	shl.b64 	%rd34, %rd33, 1;
	add.s64 	%rd35, %rd1, %rd34;
	ld.global.nc.u16 	%rs2, [%rd35];
	// begin inline asm
	{ cvt.f32.bf16 %f18, %rs2;}

	// end inline asm
	mul.wide.u32 	%rd36, %r38, 4;
	add.s64 	%rd38, %rd37, %rd36;
	ld.const.f32 	%f26, [%rd38];
	mul.f32 	%f27, %f18, %f26;
	fma.rn.f32 	%f28, %f17, %f27, %f91;
	ld.global.nc.u16 	%rs3, [%rd136+-6];
	// begin inline asm
	{ cvt.f32.bf16 %f19, %rs3;}

	// end inline asm
	ld.global.nc.u8 	%rs11, [%rd135+-2];
	cvt.u32.u8 	%r41, %rs11;
	mul.wide.u32 	%rd39, %r41, 4;
	add.s64 	%rd40, %rd37, %rd39;
	ld.const.f32 	%f29, [%rd40];
	mul.f32 	%f30, %f18, %f29;
	fma.rn.f32 	%f31, %f19, %f30, %f28;
	ld.global.nc.u16 	%rs4, [%rd136+-4];
	// begin inline asm
	{ cvt.f32.bf16 %f20, %rs4;}

	// end inline asm
	ld.global.nc.u8 	%rs12, [%rd135+-1];
	cvt.u32.u8 	%r42, %rs12;
	mul.wide.u32 	%rd41, %r42, 4;
	add.s64 	%rd42, %rd37, %rd41;
	ld.const.f32 	%f32, [%rd42];
	mul.f32 	%f33, %f18, %f32;
	fma.rn.f32 	%f34, %f20, %f33, %f31;
	ld.global.nc.u16 	%rs5, [%rd136+-2];
	// begin inline asm
	{ cvt.f32.bf16 %f21, %rs5;}

	// end inline asm
	ld.global.nc.u8 	%rs13, [%rd135];
	cvt.u32.u8 	%r43, %rs13;
	mul.wide.u32 	%rd43, %r43, 4;
	add.s64 	%rd44, %rd37, %rd43;
	ld.const.f32 	%f35, [%rd44];
	mul.f32 	%f36, %f18, %f35;
	fma.rn.f32 	%f37, %f21, %f36, %f34;
	ld.global.nc.u16 	%rs6, [%rd136];
	// begin inline asm
	{ cvt.f32.bf16 %f22, %rs6;}

	// end inline asm
	ld.global.nc.u8 	%rs14, [%rd135+1];
	cvt.u32.u8 	%r44, %rs14;
	mul.wide.u32 	%rd45, %r44, 4;
	add.s64 	%rd46, %rd37, %rd45;
	ld.const.f32 	%f38, [%rd46];
	mul.f32 	%f39, %f18, %f38;
	fma.rn.f32 	%f40, %f22, %f39, %f37;
	ld.global.nc.u16 	%rs7, [%rd136+2];
	// begin inline asm
	{ cvt.f32.bf16 %f23, %rs7;}

	// end inline asm
	ld.global.nc.u8 	%rs15, [%rd135+2];
	cvt.u32.u8 	%r45, %rs15;
	mul.wide.u32 	%rd47, %r45, 4;
	add.s64 	%rd48, %rd37, %rd47;
	ld.const.f32 	%f41, [%rd48];
	mul.f32 	%f42, %f18, %f41;
	fma.rn.f32 	%f43, %f23, %f42, %f40;
	ld.global.nc.u16 	%rs8, [%rd136+4];
	// begin inline asm
	{ cvt.f32.bf16 %f24, %rs8;}

	// end inline asm
	ld.global.nc.u8 	%rs16, [%rd135+3];
	cvt.u32.u8 	%r46, %rs16;
	mul.wide.u32 	%rd49, %r46, 4;
	add.s64 	%rd50, %rd37, %rd49;
	ld.const.f32 	%f44, [%rd50];
	mul.f32 	%f45, %f18, %f44;
	fma.rn.f32 	%f46, %f24, %f45, %f43;
	ld.global.nc.u16 	%rs9, [%rd136+6];
	// begin inline asm
	{ cvt.f32.bf16 %f25, %rs9;}

	// end inline asm
	ld.global.nc.u8 	%rs17, [%rd135+4];
	cvt.u32.u8 	%r47, %rs17;
	mul.wide.u32 	%rd51, %r47, 4;
	add.s64 	%rd52, %rd37, %rd51;
	ld.const.f32 	%f47, [%rd52];
	mul.f32 	%f48, %f18, %f47;
	fma.rn.f32 	%f91, %f25, %f48, %f46;
	add.s32 	%r82, %r82, 8;
	add.s32 	%r81, %r81, 8;
	add.s64 	%rd136, %rd136, 16;
	add.s64 	%rd135, %rd135, 8;
	setp.ne.s32 	%p6, %r81, 0;
	@%p6 bra 	$L__BB0_4;
$L__BB0_5:
	setp.eq.s32 	%p7, %r7, 0;
	@%p7 bra 	$L__BB0_13;
	and.b32  	%r15, %r21, 3;
	setp.lt.u32 	%p8, %r7, 4;
	@%p8 bra 	$L__BB0_8;
	add.s32 	%r48, %r84, %r4;
	mul.wide.u32 	%rd53, %r48, 2;
	add.s64 	%rd54, %rd3, %rd53;
	ld.global.nc.u16 	%rs18, [%rd54];
	// begin inline asm
	{ cvt.f32.bf16 %f50, %rs18;}

	// end inline asm
	add.s32 	%r49, %r84, %r5;
	cvt.u64.u32 	%rd55, %r49;
	add.s64 	%rd56, %rd4, %rd55;
	add.s64 	%rd57, %rd2, %rd56;
	ld.global.nc.u8 	%rs26, [%rd57];
	cvt.u32.u8 	%r50, %rs26;
	shr.u32 	%r51, %r84, 7;
	add.s32 	%r52, %r51, %r6;
	cvt.u64.u32 	%rd58, %r52;
	add.s64 	%rd59, %rd5, %rd58;
	shl.b64 	%rd60, %rd59, 1;
	add.s64 	%rd61, %rd1, %rd60;
	ld.global.nc.u16 	%rs19, [%rd61];
	// begin inline asm
	{ cvt.f32.bf16 %f51, %rs19;}

	// end inline asm
	mul.wide.u32 	%rd62, %r50, 4;
	mov.u64 	%rd63, _ZN8pygpukit12grouped_gemm9g_fp8_lutE;
	add.s64 	%rd64, %rd63, %rd62;
	ld.const.f32 	%f58, [%rd64];
	mul.f32 	%f59, %f51, %f58;
	fma.rn.f32 	%f60, %f50, %f59, %f91;
	add.s32 	%r53, %r84, 1;
	cvt.u64.u32 	%rd65, %r4;
	cvt.u64.u32 	%rd66, %r84;
	add.s64 	%rd67, %rd66, %rd65;
	shl.b64 	%rd68, %rd67, 1;
	add.s64 	%rd69, %rd3, %rd68;
	ld.global.nc.u16 	%rs20, [%rd69+2];
	// begin inline asm
	{ cvt.f32.bf16 %f52, %rs20;}

	// end inline asm
	cvt.u64.u32 	%rd70, %r5;
	add.s64 	%rd71, %rd66, %rd70;
	add.s64 	%rd72, %rd4, %rd71;
	add.s64 	%rd73, %rd2, %rd72;
	ld.global.nc.u8 	%rs27, [%rd73+1];
	cvt.u32.u8 	%r54, %rs27;
	shr.u32 	%r55, %r53, 7;
	add.s32 	%r56, %r55, %r6;
	cvt.u64.u32 	%rd74, %r56;
	add.s64 	%rd75, %rd5, %rd74;
	shl.b64 	%rd76, %rd75, 1;
	add.s64 	%rd77, %rd1, %rd76;
	ld.global.nc.u16 	%rs21, [%rd77];
	// begin inline asm
	{ cvt.f32.bf16 %f53, %rs21;}

	// end inline asm
	mul.wide.u32 	%rd78, %r54, 4;
	add.s64 	%rd79, %rd63, %rd78;
	ld.const.f32 	%f61, [%rd79];
	mul.f32 	%f62, %f53, %f61;
	fma.rn.f32 	%f63, %f52, %f62, %f60;
	add.s32 	%r57, %r84, 2;
	ld.global.nc.u16 	%rs22, [%rd69+4];
	// begin inline asm
	{ cvt.f32.bf16 %f54, %rs22;}

	// end inline asm
	ld.global.nc.u8 	%rs28, [%rd73+2];
	cvt.u32.u8 	%r58, %rs28;
	shr.u32 	%r59, %r57, 7;
	add.s32 	%r60, %r59, %r6;
	cvt.u64.u32 	%rd80, %r60;
	add.s64 	%rd81, %rd5, %rd80;
	shl.b64 	%rd82, %rd81, 1;
	add.s64 	%rd83, %rd1, %rd82;
	ld.global.nc.u16 	%rs23, [%rd83];
	// begin inline asm
	{ cvt.f32.bf16 %f55, %rs23;}

	// end inline asm
	mul.wide.u32 	%rd84, %r58, 4;
	add.s64 	%rd85, %rd63, %rd84;
	ld.const.f32 	%f64, [%rd85];
	mul.f32 	%f65, %f55, %f64;
	fma.rn.f32 	%f66, %f54, %f65, %f63;
	add.s32 	%r61, %r84, 3;
	ld.global.nc.u16 	%rs24, [%rd69+6];
	// begin inline asm
	{ cvt.f32.bf16 %f56, %rs24;}

	// end inline asm
	ld.global.nc.u8 	%rs29, [%rd73+3];
	cvt.u32.u8 	%r62, %rs29;
	shr.u32 	%r63, %r61, 7;
	add.s32 	%r64, %r63, %r6;
	cvt.u64.u32 	%rd86, %r64;
	add.s64 	%rd87, %rd5, %rd86;
	shl.b64 	%rd88, %rd87, 1;
	add.s64 	%rd89, %rd1, %rd88;
	ld.global.nc.u16 	%rs25, [%rd89];
	// begin inline asm
	{ cvt.f32.bf16 %f57, %rs25;}

	// end inline asm
	mul.wide.u32 	%rd90, %r62, 4;
	add.s64 	%rd91, %rd63, %rd90;
	ld.const.f32 	%f67, [%rd91];
	mul.f32 	%f68, %f57, %f67;
	fma.rn.f32 	%f91, %f56, %f68, %f66;
	add.s32 	%r84, %r84, 4;
$L__BB0_8:
	setp.eq.s32 	%p9, %r15, 0;
	@%p9 bra 	$L__BB0_13;
	setp.eq.s32 	%p10, %r15, 1;
	@%p10 bra 	$L__BB0_11;
	add.s32 	%r65, %r84, %r4;
	mul.wide.u32 	%rd92, %r65, 2;
	add.s64 	%rd93, %rd3, %rd92;
	ld.global.nc.u16 	%rs30, [%rd93];
	// begin inline asm
	{ cvt.f32.bf16 %f70, %rs30;}

	// end inline asm
	add.s32 	%r66, %r84, %r5;
	cvt.u64.u32 	%rd94, %r66;
	add.s64 	%rd95, %rd4, %rd94;
	add.s64 	%rd96, %rd2, %rd95;
	ld.global.nc.u8 	%rs34, [%rd96];
	cvt.u32.u8 	%r67, %rs34;
	shr.u32 	%r68, %r84, 7;
	add.s32 	%r69, %r68, %r6;
	cvt.u64.u32 	%rd97, %r69;
	add.s64 	%rd98, %rd5, %rd97;
	shl.b64 	%rd99, %rd98, 1;
	add.s64 	%rd100, %rd1, %rd99;
	ld.global.nc.u16 	%rs31, [%rd100];
	// begin inline asm
	{ cvt.f32.bf16 %f71, %rs31;}

	// end inline asm
	mul.wide.u32 	%rd101, %r67, 4;
	mov.u64 	%rd102, _ZN8pygpukit12grouped_gemm9g_fp8_lutE;
	add.s64 	%rd103, %rd102, %rd101;
	ld.const.f32 	%f74, [%rd103];
	mul.f32 	%f75, %f71, %f74;
	fma.rn.f32 	%f76, %f70, %f75, %f91;
	add.s32 	%r70, %r84, 1;
	cvt.u64.u32 	%rd104, %r4;
	cvt.u64.u32 	%rd105, %r84;
	add.s64 	%rd106, %rd105, %rd104;
	shl.b64 	%rd107, %rd106, 1;
	add.s64 	%rd108, %rd3, %rd107;
	ld.global.nc.u16 	%rs32, [%rd108+2];
	// begin inline asm
	{ cvt.f32.bf16 %f72, %rs32;}

	// end inline asm
	cvt.u64.u32 	%rd109, %r5;
	add.s64 	%rd110, %rd105, %rd109;
	add.s64 	%rd111, %rd4, %rd110;
	add.s64 	%rd112, %rd2, %rd111;
	ld.global.nc.u8 	%rs35, [%rd112+1];
	cvt.u32.u8 	%r71, %rs35;
	shr.u32 	%r72, %r70, 7;
	add.s32 	%r73, %r72, %r6;
	cvt.u64.u32 	%rd113, %r73;
	add.s64 	%rd114, %rd5, %rd113;
	shl.b64 	%rd115, %rd114, 1;
	add.s64 	%rd116, %rd1, %rd115;
	ld.global.nc.u16 	%rs33, [%rd116];
	// begin inline asm
	{ cvt.f32.bf16 %f73, %rs33;}

	// end inline asm
	mul.wide.u32 	%rd117, %r71, 4;
	add.s64 	%rd118, %rd102, %rd117;
	ld.const.f32 	%f77, [%rd118];
	mul.f32 	%f78, %f73, %f77;
	fma.rn.f32 	%f91, %f72, %f78, %f76;
	add.s32 	%r84, %r84, 2;
$L__BB0_11:
	and.b32  	%r74, %r21, 1;
	setp.eq.b32 	%p11, %r74, 1;
	not.pred 	%p12, %p11;
	@%p12 bra 	$L__BB0_13;
	add.s32 	%r75, %r84, %r4;
	mul.wide.u32 	%rd119, %r75, 2;
	add.s64 	%rd120, %rd3, %rd119;
	ld.global.nc.u16 	%rs36, [%rd120];
	// begin inline asm
	{ cvt.f32.bf16 %f79, %rs36;}

	// end inline asm
	add.s32 	%r76, %r84, %r5;
	cvt.u64.u32 	%rd121, %r76;
	add.s64 	%rd122, %rd4, %rd121;
	add.s64 	%rd123, %rd2, %rd122;
	ld.global.nc.u8 	%rs38, [%rd123];
	cvt.u32.u8 	%r77, %rs38;
	shr.u32 	%r78, %r84, 7;
	add.s32 	%r79, %r78, %r6;
	cvt.u64.u32 	%rd124, %r79;
	add.s64 	%rd125, %rd5, %rd124;
	shl.b64 	%rd126, %rd125, 1;
	add.s64 	%rd127, %rd1, %rd126;
	ld.global.nc.u16 	%rs37, [%rd127];
	// begin inline asm
	{ cvt.f32.bf16 %f80, %rs37;}

	// end inline asm
	mul.wide.u32 	%rd128, %r77, 4;
	mov.u64 	%rd129, _ZN8pygpukit12grouped_gemm9g_fp8_lutE;
	add.s64 	%rd130, %rd129, %rd128;
	ld.const.f32 	%f81, [%rd130];
	mul.f32 	%f82, %f80, %f81;
	fma.rn.f32 	%f91, %f79, %f82, %f91;
$L__BB0_13:
	ld.param.u64 	%rd134, [_ZN8pygpukit12grouped_gemm26grouped_gemm_simple_kernelEPK13__nv_bfloat16PKhS3_PS1_PKiiii_param_3];
	// begin inline asm
	{  cvt.rn.bf16.f32 %rs39, %f91;}

	// end inline asm
	mad.lo.s32 	%r80, %r23, %r1, %r27;
	cvta.to.global.u64 	%rd131, %rd134;
	mul.wide.u32 	%rd132, %r80, 2;
	add.s64 	%rd133, %rd131, %rd132;
	st.global.u16 	[%rd133], %rs39;
$L__BB0_14:
	ret;

}
	// .globl	_ZN8pygpukit12grouped_gemm25grouped_gemm_tiled_kernelEPK13__nv_bfloat16PKhS3_PS1_PKiiii
.visible .entry _ZN8pygpukit12grouped_gemm25grouped_gemm_tiled_kernelEPK13__nv_bfloat16PKhS3_PS1_PKiiii(
	.param .u64 .ptr .align 1 _ZN8pygpukit12grouped_gemm25grouped_gemm_tiled_kernelEPK13__nv_bfloat16PKhS3_PS1_PKiiii_param_0,
	.param .u64 .ptr .align 1 _ZN8pygpukit12grouped_gemm25grouped_gemm_tiled_kernelEPK13__nv_bfloat16PKhS3_PS1_PKiiii_param_1,
	.param .u64 .ptr .align 1 _ZN8pygpukit12grouped_gemm25grouped_gemm_tiled_kernelEPK13__nv_bfloat16PKhS3_PS1_PKiiii_param_2,
	.param .u64 .ptr .align 1 _ZN8pygpukit12grouped_gemm25grouped_gemm_tiled_kernelEPK13__nv_bfloat16PKhS3_PS1_PKiiii_param_3,
	.param .u64 .ptr .align 1 _ZN8pygpukit12grouped_gemm25grouped_gemm_tiled_kernelEPK13__nv_bfloat16PKhS3_PS1_PKiiii_param_4,
	.param .u32 _ZN8pygpukit12grouped_gemm25grouped_gemm_tiled_kernelEPK13__nv_bfloat16PKhS3_PS1_PKiiii_param_5,
	.param .u32 _ZN8pygpukit12grouped_gemm25grouped_gemm_tiled_kernelEPK13__nv_bfloat16PKhS3_PS1_PKiiii_param_6,
	.param .u32 _ZN8pygpukit12grouped_gemm25grouped_gemm_tiled_kernelEPK13__nv_bfloat16PKhS3_PS1_PKiiii_param_7
)
{
	.reg .pred 	%p<18>;
	.reg .b16 	%rs<33>;
	.reg .b32 	%r<119>;
	.reg .b32 	%f<93>;
	.reg .b64 	%rd<147>;
	// demoted variable
	.shared .align 4 .b8 _ZZN8pygpukit12grouped_gemm25grouped_gemm_tiled_kernelEPK13__nv_bfloat16PKhS3_PS1_PKiiiiE6smem_A[128];
	ld.param.u64 	%rd9, [_ZN8pygpukit12grouped_gemm25grouped_gemm_tiled_kernelEPK13__nv_bfloat16PKhS3_PS1_PKiiii_param_2];
	ld.param.u64 	%rd8, [_ZN8pygpukit12grouped_gemm25grouped_gemm_tiled_kernelEPK13__nv_bfloat16PKhS3_PS1_PKiiii_param_4];
	ld.param.u32 	%r23, [_ZN8pygpukit12grouped_gemm25grouped_gemm_tiled_kernelEPK13__nv_bfloat16PKhS3_PS1_PKiiii_param_5];
	ld.param.u32 	%r21, [_ZN8pygpukit12grouped_gemm25grouped_gemm_tiled_kernelEPK13__nv_bfloat16PKhS3_PS1_PKiiii_param_6];
	ld.param.u32 	%r22, [_ZN8pygpukit12grouped_gemm25grouped_gemm_tiled_kernelEPK13__nv_bfloat16PKhS3_PS1_PKiiii_param_7];
	cvta.to.global.u64 	%rd1, %rd9;
	mov.u32 	%r1, %ctaid.x;
	mov.u32 	%r24, %ctaid.y;
	shl.b32 	%r25, %r24, 7;
	mov.u32 	%r2, %tid.x;
	add.s32 	%r3, %r25, %r2;
	setp.ge.s32 	%p1, %r1, %r23;
	@%p1 bra 	$L__BB1_20;
	cvta.to.global.u64 	%rd10, %rd8;
	mul.wide.u32 	%rd11, %r1, 4;
	add.s64 	%rd12, %rd10, %rd11;
	ld.global.nc.u32 	%r26, [%rd12];
	cvt.s64.s32 	%rd13, %r26;
	mul.wide.s32 	%rd14, %r22, %r21;
	mul.lo.s64 	%rd2, %rd14, %rd13;
	add.s32 	%r27, %r21, 127;
	shr.s32 	%r28, %r27, 31;
	shr.u32 	%r29, %r28, 25;
	add.s32 	%r30, %r27, %r29;
	shr.s32 	%r31, %r30, 7;
	add.s32 	%r32, %r22, 127;
	shr.s32 	%r33, %r32, 31;
	shr.u32 	%r34, %r33, 25;
	add.s32 	%r35, %r32, %r34;
	shr.s32 	%r4, %r35, 7;
	mul.wide.s32 	%rd15, %r4, %r31;
	mul.lo.s64 	%rd3, %rd15, %rd13;
	setp.lt.s32 	%p2, %r22, 1;
	mov.f32 	%f91, 0f00000000;
	@%p2 bra 	$L__BB1_18;
	mul.lo.s32 	%r5, %r22, %r3;
	shr.u32 	%r37, %r3, 7;
	mul.lo.s32 	%r6, %r4, %r37;
	mov.f32 	%f91, 0f00000000;
	mov.b32 	%r115, 0;
	mov.u64 	%rd88, _ZN8pygpukit12grouped_gemm9g_fp8_lutE;
	cvt.u64.u32 	%rd90, %r5;
	mov.u32 	%r116, %r115;
$L__BB1_3:
	setp.gt.u32 	%p3, %r2, 31;
	shl.b32 	%r39, %r115, 5;
	not.b32 	%r40, %r39;
	add.s32 	%r9, %r22, %r40;
	min.u32 	%r41, %r9, 31;
	add.s32 	%r10, %r41, 1;
	add.s32 	%r11, %r116, %r2;
	setp.ge.s32 	%p4, %r11, %r22;
	or.pred  	%p5, %p3, %p4;
	@%p5 bra 	$L__BB1_5;
	ld.param.u64 	%rd142, [_ZN8pygpukit12grouped_gemm25grouped_gemm_tiled_kernelEPK13__nv_bfloat16PKhS3_PS1_PKiiii_param_0];
	mad.lo.s32 	%r42, %r22, %r1, %r11;
	cvta.to.global.u64 	%rd16, %rd142;
	mul.wide.s32 	%rd17, %r42, 2;
	add.s64 	%rd18, %rd16, %rd17;
	ld.global.nc.u16 	%rs1, [%rd18];
	// begin inline asm
	{ cvt.f32.bf16 %f17, %rs1;}

	// end inline asm
	shl.b32 	%r43, %r2, 2;
	mov.u32 	%r44, _ZZN8pygpukit12grouped_gemm25grouped_gemm_tiled_kernelEPK13__nv_bfloat16PKhS3_PS1_PKiiiiE6smem_A;
	add.s32 	%r45, %r44, %r43;
	st.shared.f32 	[%r45], %f17;
$L__BB1_5:
	setp.ge.s32 	%p6, %r3, %r21;
	bar.sync 	0;
	@%p6 bra 	$L__BB1_17;
	and.b32  	%r12, %r10, 7;
	setp.lt.u32 	%p7, %r9, 7;
	mov.b32 	%r118, 0;
	@%p7 bra 	$L__BB1_9;
	and.b32  	%r118, %r10, 56;
	mov.b32 	%r117, 0;
	cvt.u64.u32 	%rd31, %r116;
$L__BB1_8:
	.pragma "nounroll";
	ld.param.u64 	%rd143, [_ZN8pygpukit12grouped_gemm25grouped_gemm_tiled_kernelEPK13__nv_bfloat16PKhS3_PS1_PKiiii_param_1];
	add.s32 	%r48, %r117, %r116;
	shl.b32 	%r49, %r117, 2;
	mov.u32 	%r50, _ZZN8pygpukit12grouped_gemm25grouped_gemm_tiled_kernelEPK13__nv_bfloat16PKhS3_PS1_PKiiiiE6smem_A;
	add.s32 	%r51, %r50, %r49;
	ld.shared.f32 	%f27, [%r51];
	add.s32 	%r52, %r48, %r5;
	cvt.u64.u32 	%rd19, %r52;
	add.s64 	%rd20, %rd2, %rd19;
	cvta.to.global.u64 	%rd21, %rd143;
	add.s64 	%rd22, %rd21, %rd20;
	ld.global.nc.u8 	%rs10, [%rd22];
	cvt.u32.u8 	%r53, %rs10;
	shr.u32 	%r54, %r48, 7;
	add.s32 	%r55, %r54, %r6;
	cvt.u64.u32 	%rd23, %r55;
	add.s64 	%rd24, %rd3, %rd23;
	shl.b64 	%rd25, %rd24, 1;
	add.s64 	%rd26, %rd1, %rd25;
	ld.global.nc.u16 	%rs2, [%rd26];
	// begin inline asm
	{ cvt.f32.bf16 %f19, %rs2;}

	// end inline asm
	mul.wide.u32 	%rd27, %r53, 4;
	add.s64 	%rd29, %rd88, %rd27;
	ld.const.f32 	%f28, [%rd29];
	mul.f32 	%f29, %f19, %f28;
	fma.rn.f32 	%f30, %f27, %f29, %f91;
	add.s32 	%r56, %r48, 1;
	ld.shared.f32 	%f31, [%r51+4];
	cvt.u64.u32 	%rd32, %r117;
	add.s64 	%rd33, %rd32, %rd31;
	add.s64 	%rd34, %rd33, %rd90;
	add.s64 	%rd35, %rd2, %rd34;
	add.s64 	%rd36, %rd21, %rd35;
	ld.global.nc.u8 	%rs11, [%rd36+1];
	cvt.u32.u8 	%r57, %rs11;
	shr.u32 	%r58, %r56, 7;
	add.s32 	%r59, %r58, %r6;
	cvt.u64.u32 	%rd37, %r59;
	add.s64 	%rd38, %rd3, %rd37;
	shl.b64 	%rd39, %rd38, 1;
	add.s64 	%rd40, %rd1, %rd39;
	ld.global.nc.u16 	%rs3, [%rd40];
	// begin inline asm
	{ cvt.f32.bf16 %f20, %rs3;}

	// end inline asm
	mul.wide.u32 	%rd41, %r57, 4;
	add.s64 	%rd42, %rd88, %rd41;
	ld.const.f32 	%f32, [%rd42];
	mul.f32 	%f33, %f20, %f32;
	fma.rn.f32 	%f34, %f31, %f33, %f30;
	add.s32 	%r60, %r48, 2;
	ld.shared.f32 	%f35, [%r51+8];
	ld.global.nc.u8 	%rs12, [%rd36+2];
	cvt.u32.u8 	%r61, %rs12;
	shr.u32 	%r62, %r60, 7;
	add.s32 	%r63, %r62, %r6;
	cvt.u64.u32 	%rd43, %r63;
	add.s64 	%rd44, %rd3, %rd43;
	shl.b64 	%rd45, %rd44, 1;
	add.s64 	%rd46, %rd1, %rd45;
	ld.global.nc.u16 	%rs4, [%rd46];
	// begin inline asm
	{ cvt.f32.bf16 %f21, %rs4;}

	// end inline asm
	mul.wide.u32 	%rd47, %r61, 4;
	add.s64 	%rd48, %rd88, %rd47;
	ld.const.f32 	%f36, [%rd48];
	mul.f32 	%f37, %f21, %f36;
	fma.rn.f32 	%f38, %f35, %f37, %f34;
	add.s32 	%r64, %r48, 3;
	ld.shared.f32 	%f39, [%r51+12];
	ld.global.nc.u8 	%rs13, [%rd36+3];
	cvt.u32.u8 	%r65, %rs13;
	shr.u32 	%r66, %r64, 7;
	add.s32 	%r67, %r66, %r6;
	cvt.u64.u32 	%rd49, %r67;
	add.s64 	%rd50, %rd3, %rd49;
	shl.b64 	%rd51, %rd50, 1;
	add.s64 	%rd52, %rd1, %rd51;
	ld.global.nc.u16 	%rs5, [%rd52];
	// begin inline asm
	{ cvt.f32.bf16 %f22, %rs5;}

	// end inline asm
	mul.wide.u32 	%rd53, %r65, 4;
	add.s64 	%rd54, %rd88, %rd53;
	ld.const.f32 	%f40, [%rd54];
	mul.f32 	%f41, %f22, %f40;
	fma.rn.f32 	%f42, %f39, %f41, %f38;
	add.s32 	%r68, %r48, 4;
	ld.shared.f32 	%f43, [%r51+16];
	ld.global.nc.u8 	%rs14, [%rd36+4];
	cvt.u32.u8 	%r69, %rs14;
	shr.u32 	%r70, %r68, 7;
	add.s32 	%r71, %r70, %r6;
	cvt.u64.u32 	%rd55, %r71;
	add.s64 	%rd56, %rd3, %rd55;
	shl.b64 	%rd57, %rd56, 1;
	add.s64 	%rd58, %rd1, %rd57;
	ld.global.nc.u16 	%rs6, [%rd58];
	// begin inline asm
	{ cvt.f32.bf16 %f23, %rs6;}

	// end inline asm
	mul.wide.u32 	%rd59, %r69, 4;
	add.s64 	%rd60, %rd88, %rd59;
	ld.const.f32 	%f44, [%rd60];
	mul.f32 	%f45, %f23, %f44;
	fma.rn.f32 	%f46, %f43, %f45, %f42;
	add.s32 	%r72, %r48, 5;
	ld.shared.f32 	%f47, [%r51+20];
	ld.global.nc.u8 	%rs15, [%rd36+5];
	cvt.u32.u8 	%r73, %rs15;
	shr.u32 	%r74, %r72, 7;
	add.s32 	%r75, %r74, %r6;
	cvt.u64.u32 	%rd61, %r75;
	add.s64 	%rd62, %rd3, %rd61;
	shl.b64 	%rd63, %rd62, 1;
	add.s64 	%rd64, %rd1, %rd63;
	ld.global.nc.u16 	%rs7, [%rd64];
	// begin inline asm
	{ cvt.f32.bf16 %f24, %rs7;}

	// end inline asm
	mul.wide.u32 	%rd65, %r73, 4;
	add.s64 	%rd66, %rd88, %rd65;
	ld.const.f32 	%f48, [%rd66];
	mul.f32 	%f49, %f24, %f48;
	fma.rn.f32 	%f50, %f47, %f49, %f46;
	add.s32 	%r76, %r48, 6;
	ld.shared.f32 	%f51, [%r51+24];
	ld.global.nc.u8 	%rs16, [%rd36+6];
	cvt.u32.u8 	%r77, %rs16;
	shr.u32 	%r78, %r76, 7;
	add.s32 	%r79, %r78, %r6;
	cvt.u64.u32 	%rd67, %r79;
	add.s64 	%rd68, %rd3, %rd67;
	shl.b64 	%rd69, %rd68, 1;
	add.s64 	%rd70, %rd1, %rd69;
	ld.global.nc.u16 	%rs8, [%rd70];
	// begin inline asm
	{ cvt.f32.bf16 %f25, %rs8;}

	// end inline asm
	mul.wide.u32 	%rd71, %r77, 4;
	add.s64 	%rd72, %rd88, %rd71;
	ld.const.f32 	%f52, [%rd72];
	mul.f32 	%f53, %f25, %f52;
	fma.rn.f32 	%f54, %f51, %f53, %f50;
	add.s32 	%r80, %r48, 7;
	ld.shared.f32 	%f55, [%r51+28];
	ld.global.nc.u8 	%rs17, [%rd36+7];
	cvt.u32.u8 	%r81, %rs17;
	shr.u32 	%r82, %r80, 7;
	add.s32 	%r83, %r82, %r6;
	cvt.u64.u32 	%rd73, %r83;
	add.s64 	%rd74, %rd3, %rd73;
	shl.b64 	%rd75, %rd74, 1;
	add.s64 	%rd76, %rd1, %rd75;
	ld.global.nc.u16 	%rs9, [%rd76];
	// begin inline asm
	{ cvt.f32.bf16 %f26, %rs9;}

	// end inline asm
	mul.wide.u32 	%rd77, %r81, 4;
	add.s64 	%rd78, %rd88, %rd77;
	ld.const.f32 	%f56, [%rd78];
	mul.f32 	%f57, %f26, %f56;
	fma.rn.f32 	%f91, %f55, %f57, %f54;
	add.s32 	%r117, %r117, 8;
	setp.ne.s32 	%p8, %r117, %r118;
	@%p8 bra 	$L__BB1_8;
$L__BB1_9:
	setp.eq.s32 	%p9, %r12, 0;
	@%p9 bra 	$L__BB1_17;
	ld.param.u64 	%rd144, [_ZN8pygpukit12grouped_gemm25grouped_gemm_tiled_kernelEPK13__nv_bfloat16PKhS3_PS1_PKiiii_param_1];
	add.s32 	%r17, %r118, %r116;
	shl.b32 	%r84, %r118, 2;
	mov.u32 	%r85, _ZZN8pygpukit12grouped_gemm25grouped_gemm_tiled_kernelEPK13__nv_bfloat16PKhS3_PS1_PKiiiiE6smem_A;
	add.s32 	%r18, %r85, %r84;
	ld.shared.f32 	%f59, [%r18];
	add.s32 	%r86, %r17, %r5;
	cvt.u64.u32 	%rd79, %r86;
	add.s64 	%rd80, %rd2, %rd79;
	cvta.to.global.u64 	%rd81, %rd144;
	add.s64 	%rd82, %rd81, %rd80;
	ld.global.nc.u8 	%rs19, [%rd82];
	cvt.u32.u8 	%r87, %rs19;
	shr.u32 	%r88, %r17, 7;
	add.s32 	%r89, %r88, %r6;
	cvt.u64.u32 	%rd83, %r89;
	add.s64 	%rd84, %rd3, %rd83;
	shl.b64 	%rd85, %rd84, 1;
	add.s64 	%rd86, %rd1, %rd85;
	ld.global.nc.u16 	%rs18, [%rd86];
	// begin inline asm
	{ cvt.f32.bf16 %f58, %rs18;}

	// end inline asm
	mul.wide.u32 	%rd87, %r87, 4;
	add.s64 	%rd89, %rd88, %rd87;
	ld.const.f32 	%f60, [%rd89];
	mul.f32 	%f61, %f58, %f60;
	fma.rn.f32 	%f91, %f59, %f61, %f91;
	setp.eq.s32 	%p10, %r12, 1;
	@%p10 bra 	$L__BB1_17;
	ld.param.u64 	%rd145, [_ZN8pygpukit12grouped_gemm25grouped_gemm_tiled_kernelEPK13__nv_bfloat16PKhS3_PS1_PKiiii_param_1];
	add.s32 	%r90, %r17, 1;
	ld.shared.f32 	%f63, [%r18+4];
	cvt.u64.u32 	%rd91, %r116;
	cvt.u64.u32 	%rd92, %r118;
	add.s64 	%rd93, %rd92, %rd91;
	add.s64 	%rd94, %rd93, %rd90;
	add.s64 	%rd95, %rd2, %rd94;
	cvta.to.global.u64 	%rd96, %rd145;
	add.s64 	%rd4, %rd96, %rd95;
	ld.global.nc.u8 	%rs21, [%rd4+1];
	cvt.u32.u8 	%r91, %rs21;
	shr.u32 	%r92, %r90, 7;
	add.s32 	%r93, %r92, %r6;
	cvt.u64.u32 	%rd97, %r93;
	add.s64 	%rd98, %rd3, %rd97;
	shl.b64 	%rd99, %rd98, 1;
	add.s64 	%rd100, %rd1, %rd99;
	ld.global.nc.u16 	%rs20, [%rd100];
	// begin inline asm
	{ cvt.f32.bf16 %f62, %rs20;}

	// end inline asm
	mul.wide.u32 	%rd101, %r91, 4;
	add.s64 	%rd103, %rd88, %rd101;
	ld.const.f32 	%f64, [%rd103];
	mul.f32 	%f65, %f62, %f64;
	fma.rn.f32 	%f91, %f63, %f65, %f91;
	setp.eq.s32 	%p11, %r12, 2;
	@%p11 bra 	$L__BB1_17;
	add.s32 	%r94, %r17, 2;
	ld.shared.f32 	%f67, [%r18+8];
	ld.global.nc.u8 	%rs23, [%rd4+2];
	cvt.u32.u8 	%r95, %rs23;
	shr.u32 	%r96, %r94, 7;
	add.s32 	%r97, %r96, %r6;
	cvt.u64.u32 	%rd104, %r97;
	add.s64 	%rd105, %rd3, %rd104;
	shl.b64 	%rd106, %rd105, 1;
	add.s64 	%rd107, %rd1, %rd106;
	ld.global.nc.u16 	%rs22, [%rd107];
	// begin inline asm
	{ cvt.f32.bf16 %f66, %rs22;}

	// end inline asm
	mul.wide.u32 	%rd108, %r95, 4;
	add.s64 	%rd110, %rd88, %rd108;
	ld.const.f32 	%f68, [%rd110];
	mul.f32 	%f69, %f66, %f68;
	fma.rn.f32 	%f91, %f67, %f69, %f91;
	setp.eq.s32 	%p12, %r12, 3;
	@%p12 bra 	$L__BB1_17;
	add.s32 	%r98, %r17, 3;
	ld.shared.f32 	%f71, [%r18+12];
	ld.global.nc.u8 	%rs25, [%rd4+3];
	cvt.u32.u8 	%r99, %rs25;
	shr.u32 	%r100, %r98, 7;
	add.s32 	%r101, %r100, %r6;
	cvt.u64.u32 	%rd111, %r101;
	add.s64 	%rd112, %rd3, %rd111;
	shl.b64 	%rd113, %rd112, 1;
	add.s64 	%rd114, %rd1, %rd113;
	ld.global.nc.u16 	%rs24, [%rd114];
	// begin inline asm
	{ cvt.f32.bf16 %f70, %rs24;}

	// end inline asm
	mul.wide.u32 	%rd115, %r99, 4;
	add.s64 	%rd117, %rd88, %rd115;
	ld.const.f32 	%f72, [%rd117];
	mul.f32 	%f73, %f70, %f72;
	fma.rn.f32 	%f91, %f71, %f73, %f91;
	setp.eq.s32 	%p13, %r12, 4;
	@%p13 bra 	$L__BB1_17;
	add.s32 	%r102, %r17, 4;
	ld.shared.f32 	%f75, [%r18+16];
	ld.global.nc.u8 	%rs27, [%rd4+4];
	cvt.u32.u8 	%r103, %rs27;
	shr.u32 	%r104, %r102, 7;
	add.s32 	%r105, %r104, %r6;
	cvt.u64.u32 	%rd118, %r105;
	add.s64 	%rd119, %rd3, %rd118;
	shl.b64 	%rd120, %rd119, 1;
	add.s64 	%rd121, %rd1, %rd120;
	ld.global.nc.u16 	%rs26, [%rd121];
	// begin inline asm
	{ cvt.f32.bf16 %f74, %rs26;}

	// end inline asm
	mul.wide.u32 	%rd122, %r103, 4;
	add.s64 	%rd124, %rd88, %rd122;
	ld.const.f32 	%f76, [%rd124];
	mul.f32 	%f77, %f74, %f76;
	fma.rn.f32 	%f91, %f75, %f77, %f91;
	setp.eq.s32 	%p14, %r12, 5;
	@%p14 bra 	$L__BB1_17;
	add.s32 	%r106, %r17, 5;
	ld.shared.f32 	%f79, [%r18+20];
	ld.global.nc.u8 	%rs29, [%rd4+5];
	cvt.u32.u8 	%r107, %rs29;
	shr.u32 	%r108, %r106, 7;
	add.s32 	%r109, %r108, %r6;
	cvt.u64.u32 	%rd125, %r109;
	add.s64 	%rd126, %rd3, %rd125;
	shl.b64 	%rd127, %rd126, 1;
	add.s64 	%rd128, %rd1, %rd127;
	ld.global.nc.u16 	%rs28, [%rd128];
	// begin inline asm
	{ cvt.f32.bf16 %f78, %rs28;}

	// end inline asm
	mul.wide.u32 	%rd129, %r107, 4;
	add.s64 	%rd131, %rd88, %rd129;
	ld.const.f32 	%f80, [%rd131];
	mul.f32 	%f81, %f78, %f80;
	fma.rn.f32 	%f91, %f79, %f81, %f91;
	setp.eq.s32 	%p15, %r12, 6;
	@%p15 bra 	$L__BB1_17;
	add.s32 	%r110, %r17, 6;
	ld.shared.f32 	%f83, [%r18+24];
	ld.global.nc.u8 	%rs31, [%rd4+6];
	cvt.u32.u8 	%r111, %rs31;
	shr.u32 	%r112, %r110, 7;
	add.s32 	%r113, %r112, %r6;
	cvt.u64.u32 	%rd132, %r113;
	add.s64 	%rd133, %rd3, %rd132;
	shl.b64 	%rd134, %rd133, 1;
	add.s64 	%rd135, %rd1, %rd134;
	ld.global.nc.u16 	%rs30, [%rd135];
	// begin inline asm
	{ cvt.f32.bf16 %f82, %rs30;}

	// end inline asm
	mul.wide.u32 	%rd136, %r111, 4;
	add.s64 	%rd138, %rd88, %rd136;
	ld.const.f32 	%f84, [%rd138];
	mul.f32 	%f85, %f82, %f84;
	fma.rn.f32 	%f91, %f83, %f85, %f91;
$L__BB1_17:
	bar.sync 	0;
	add.s32 	%r116, %r116, 32;
	setp.lt.s32 	%p16, %r116, %r22;
	add.s32 	%r115, %r115, 1;
	@%p16 bra 	$L__BB1_3;
$L__BB1_18:
	setp.ge.s32 	%p17, %r3, %r21;
	@%p17 bra 	$L__BB1_20;
	ld.param.u64 	%rd146, [_ZN8pygpukit12grouped_gemm25grouped_gemm_tiled_kernelEPK13__nv_bfloat16PKhS3_PS1_PKiiii_param_3];
	// begin inline asm
	{  cvt.rn.bf16.f32 %rs32, %f91;}

	// end inline asm
	mad.lo.s32 	%r114, %r21, %r1, %r3;
	cvta.to.global.u64 	%rd139, %rd146;
	mul.wide.u32 	%rd140, %r114, 2;
	add.s64 	%rd141, %rd139, %rd140;
	st.global.u16 	[%rd141], %rs32;
$L__BB1_20:
	ret;

}


// ===== COMPILED SASS (sm_100) =====

	.target	sm_100

	.elftype	@"ET_EXEC"


//--------------------- .note.nv.tkinfo           --------------------------
	.section	.note.nv.tkinfo,"",@"SHT_NOTE"
	.sectionflags	@"SHF_NOTE_NV_TKINFO"
	.tkinfo
        /*0018*/ 	.word	0x00000002
        /*0030*/ 	.string	""
        /*0030*/ 	.string	"ptxas"
        /*0030*/ 	.string	"Cuda compilation tools, release 13.0, V13.0.88"
        /*0030*/ 	.string	"Build cuda_13.0.r13.0/compiler.36424714_0"
        /*0030*/ 	.string	"-arch sm_100 -m 64 "



//--------------------- .note.nv.cuinfo           --------------------------
	.section	.note.nv.cuinfo,"",@"SHT_NOTE"
	.sectionflags	@"SHF_NOTE_NV_CUINFO"
        /*0018*/ 	.short	0x0002
        /*001a*/ 	.short	0x0064
        /*001c*/ 	.short	0x0082
	.zero		2


//--------------------- .nv.info                  --------------------------
	.section	.nv.info,"",@"SHT_CUDA_INFO"
	.align	4


	//----- nvinfo : EIATTR_REGCOUNT
	.align		4
        /*0000*/ 	.byte	0x04, 0x2f
        /*0002*/ 	.short	(.L_2 - .L_1)
	.align		4
.L_1:
        /*0004*/ 	.word	index@(_ZN8pygpukit12grouped_gemm26grouped_gemm_simple_kernelEPK13__nv_bfloat16PKhS3_PS1_PKiiii)
        /*0008*/ 	.word	0x00000020


	//----- nvinfo : EIATTR_FRAME_SIZE
	.align		4
.L_2:
        /*000c*/ 	.byte	0x04, 0x11
        /*000e*/ 	.short	(.L_4 - .L_3)
	.align		4
.L_3:
        /*0010*/ 	.word	index@(_ZN8pygpukit12grouped_gemm26grouped_gemm_simple_kernelEPK13__nv_bfloat16PKhS3_PS1_PKiiii)
        /*0014*/ 	.word	0x00000000


	//----- nvinfo : EIATTR_REGCOUNT
	.align		4
.L_4:
        /*0018*/ 	.byte	0x04, 0x2f
        /*001a*/ 	.short	(.L_6 - .L_5)
	.align		4
.L_5:
        /*001c*/ 	.word	index@(_ZN8pygpukit12grouped_gemm25grouped_gemm_tiled_kernelEPK13__nv_bfloat16PKhS3_PS1_PKiiii)
        /*0020*/ 	.word	0x00000020


	//----- nvinfo : EIATTR_FRAME_SIZE
	.align		4
.L_6:
        /*0024*/ 	.byte	0x04, 0x11
        /*0026*/ 	.short	(.L_8 - .L_7)
	.align		4
.L_7:
        /*0028*/ 	.word	index@(_ZN8pygpukit12grouped_gemm25grouped_gemm_tiled_kernelEPK13__nv_bfloat16PKhS3_PS1_PKiiii)
        /*002c*/ 	.word	0x00000000


	//----- nvinfo : EIATTR_MIN_STACK_SIZE
	.align		4
.L_8:
        /*0030*/ 	.byte	0x04, 0x12
        /*0032*/ 	.short	(.L_10 - .L_9)
	.align		4
.L_9:
        /*0034*/ 	.word	index@(_ZN8pygpukit12grouped_gemm25grouped_gemm_tiled_kernelEPK13__nv_bfloat16PKhS3_PS1_PKiiii)
        /*0038*/ 	.word	0x00000000


	//----- nvinfo : EIATTR_MIN_STACK_SIZE
	.align		4
.L_10:
        /*003c*/ 	.byte	0x04, 0x12
        /*003e*/ 	.short	(.L_12 - .L_11)
	.align		4
.L_11:
        /*0040*/ 	.word	index@(_ZN8pygpukit12grouped_gemm26grouped_gemm_simple_kernelEPK13__nv_bfloat16PKhS3_PS1_PKiiii)
        /*0044*/ 	.word	0x00000000
.L_12:


//--------------------- .nv.compat                --------------------------
	.section	.nv.compat,"",@"SHT_CUDA_COMPAT_INFO"
	.align	4
        /*0000*/ 	.byte	0x02, 0x09, 0x00, 0x00, 0x02, 0x02, 0x01, 0x00, 0x02, 0x05, 0x05, 0x00, 0x03, 0x07, 0x01, 0x01
        /*0010*/ 	.byte	0x02, 0x03, 0x00, 0x00, 0x02, 0x06, 0x01, 0x00, 0x04, 0x0b, 0x08, 0x00, 0x09, 0x00, 0x00, 0x00
        /*0020*/ 	.byte	0x00, 0x00, 0x00, 0x00


//--------------------- .nv.info._ZN8pygpukit12grouped_gemm25grouped_gemm_tiled_kernelEPK13__nv_bfloat16PKhS3_PS1_PKiiii --------------------------
	.section	.nv.info._ZN8pygpukit12grouped_gemm25grouped_gemm_tiled_kernelEPK13__nv_bfloat16PKhS3_PS1_PKiiii,"",@"SHT_CUDA_INFO"
	.sectionflags	@""
	.align	4


	//----- nvinfo : EIATTR_CUDA_API_VERSION
	.align		4
        /*0000*/ 	.byte	0x04, 0x37
        /*0002*/ 	.short	(.L_14 - .L_13)
.L_13:
        /*0004*/ 	.word	0x00000082


	//----- nvinfo : EIATTR_KPARAM_INFO
	.align		4
.L_14:
        /*0008*/ 	.byte	0x04, 0x17
        /*000a*/ 	.short	(.L_16 - .L_15)
.L_15:
        /*000c*/ 	.word	0x00000000
        /*0010*/ 	.short	0x0007
        /*0012*/ 	.short	0x0030
        /*0014*/ 	.byte	0x00, 0xf0, 0x11, 0x00


	//----- nvinfo : EIATTR_KPARAM_INFO
	.align		4
.L_16:
        /*0018*/ 	.byte	0x04, 0x17
        /*001a*/ 	.short	(.L_18 - .L_17)
.L_17:
        /*001c*/ 	.word	0x00000000
        /*0020*/ 	.short	0x0006
        /*0022*/ 	.short	0x002c
        /*0024*/ 	.byte	0x00, 0xf0, 0x11, 0x00


	//----- nvinfo : EIATTR_KPARAM_INFO
	.align		4
.L_18:
        /*0028*/ 	.byte	0x04, 0x17
        /*002a*/ 	.short	(.L_20 - .L_19)
.L_19:
        /*002c*/ 	.word	0x00000000
        /*0030*/ 	.short	0x0005
        /*0032*/ 	.short	0x0028
        /*0034*/ 	.byte	0x00, 0xf0, 0x11, 0x00


	//----- nvinfo : EIATTR_KPARAM_INFO
	.align		4
.L_20:
        /*0038*/ 	.byte	0x04, 0x17
        /*003a*/ 	.short	(.L_22 - .L_21)
.L_21:
        /*003c*/ 	.word	0x00000000
        /*0040*/ 	.short	0x0004
        /*0042*/ 	.short	0x0020
        /*0044*/ 	.byte	0x00, 0xf5, 0x21, 0x00


	//----- nvinfo : EIATTR_KPARAM_INFO
	.align		4
.L_22:
        /*0048*/ 	.byte	0x04, 0x17
        /*004a*/ 	.short	(.L_24 - .L_23)
.L_23:
        /*004c*/ 	.word	0x00000000
        /*0050*/ 	.short	0x0003
        /*0052*/ 	.short	0x0018
        /*0054*/ 	.byte	0x00, 0xf5, 0x21, 0x00


	//----- nvinfo : EIATTR_KPARAM_INFO
	.align		4
.L_24:
        /*0058*/ 	.byte	0x04, 0x17
        /*005a*/ 	.short	(.L_26 - .L_25)
.L_25:
        /*005c*/ 	.word	0x00000000
        /*0060*/ 	.short	0x0002
        /*0062*/ 	.short	0x0010
        /*0064*/ 	.byte	0x00, 0xf5, 0x21, 0x00


	//----- nvinfo : EIATTR_KPARAM_INFO
	.align		4
.L_26:
        /*0068*/ 	.byte	0x04, 0x17
        /*006a*/ 	.short	(.L_28 - .L_27)
.L_27:
        /*006c*/ 	.word	0x00000000
        /*0070*/ 	.short	0x0001
        /*0072*/ 	.short	0x0008
        /*0074*/ 	.byte	0x00, 0xf5, 0x21, 0x00


	//----- nvinfo : EIATTR_KPARAM_INFO
	.align		4
.L_28:
        /*0078*/ 	.byte	0x04, 0x17
        /*007a*/ 	.short	(.L_30 - .L_29)
.L_29:
        /*007c*/ 	.word	0x00000000
        /*0080*/ 	.short	0x0000
        /*0082*/ 	.short	0x0000
        /*0084*/ 	.byte	0x00, 0xf5, 0x21, 0x00


	//----- nvinfo : EIATTR_SPARSE_MMA_MASK
	.align		4
.L_30:
        /*0088*/ 	.byte	0x03, 0x50
        /*008a*/ 	.short	0x0000


	//----- nvinfo : EIATTR_MAXREG_COUNT
	.align		4
        /*008c*/ 	.byte	0x03, 0x1b
        /*008e*/ 	.short	0x00ff


	//----- nvinfo : EIATTR_NUM_BARRIERS
	.align		4
        /*0090*/ 	.byte	0x02, 0x4c
        /*0092*/ 	.byte	0x01
	.zero		1


	//----- nvinfo : EIATTR_MERCURY_ISA_VERSION
	.align		4
        /*0094*/ 	.byte	0x03, 0x5f
        /*0096*/ 	.short	0x0101


	//----- nvinfo : EIATTR_UNUSED_LOAD_BYTE_OFFSET
	.align		4
        /*0098*/ 	.byte	0x04, 0x44
        /*009a*/ 	.short	(.L_32 - .L_31)


	//   ....[0]....
.L_31:
        /*009c*/ 	.word	0x00001240
        /*00a0*/ 	.word	0x00000fff


	//----- nvinfo : EIATTR_VRC_CTA_INIT_COUNT
	.align		4
.L_32:
        /*00a4*/ 	.byte	0x02, 0x4a
	.zero		1
	.zero		1


	//----- nvinfo : EIATTR_EXIT_INSTR_OFFSETS
	.align		4
        /*00a8*/ 	.byte	0x04, 0x1c
        /*00aa*/ 	.short	(.L_34 - .L_33)


	//   ....[0]....
.L_33:
        /*00ac*/ 	.word	0x00000050


	//   ....[1]....
        /*00b0*/ 	.word	0x000014d0


	//   ....[2]....
        /*00b4*/ 	.word	0x00001530


	//----- nvinfo : EIATTR_CRS_STACK_SIZE
	.align		4
.L_34:
        /*00b8*/ 	.byte	0x04, 0x1e
        /*00ba*/ 	.short	(.L_36 - .L_35)
.L_35:
        /*00bc*/ 	.word	0x00000000


	//----- nvinfo : EIATTR_CBANK_PARAM_SIZE
	.align		4
.L_36:
        /*00c0*/ 	.byte	0x03, 0x19
        /*00c2*/ 	.short	0x0034


	//----- nvinfo : EIATTR_PARAM_CBANK
	.align		4
        /*00c4*/ 	.byte	0x04, 0x0a
        /*00c6*/ 	.short	(.L_38 - .L_37)
	.align		4
.L_37:
        /*00c8*/ 	.word	index@(.nv.constant0._ZN8pygpukit12grouped_gemm25grouped_gemm_tiled_kernelEPK13__nv_bfloat16PKhS3_PS1_PKiiii)
        /*00cc*/ 	.short	0x0380
        /*00ce*/ 	.short	0x0034


	//----- nvinfo : EIATTR_SW_WAR
	.align		4
.L_38:
        /*00d0*/ 	.byte	0x04, 0x36
        /*00d2*/ 	.short	(.L_40 - .L_39)
.L_39:
        /*00d4*/ 	.word	0x00000008
.L_40:


//--------------------- .nv.info._ZN8pygpukit12grouped_gemm26grouped_gemm_simple_kernelEPK13__nv_bfloat16PKhS3_PS1_PKiiii --------------------------
	.section	.nv.info._ZN8pygpukit12grouped_gemm26grouped_gemm_simple_kernelEPK13__nv_bfloat16PKhS3_PS1_PKiiii,"",@"SHT_CUDA_INFO"
	.sectionflags	@""
	.align	4


	//----- nvinfo : EIATTR_CUDA_API_VERSION
	.align		4
        /*0000*/ 	.byte	0x04, 0x37
        /*0002*/ 	.short	(.L_42 - .L_41)
.L_41:
        /*0004*/ 	.word	0x00000082


	//----- nvinfo : EIATTR_KPARAM_INFO
	.align		4
.L_42:
        /*0008*/ 	.byte	0x04, 0x17
        /*000a*/ 	.short	(.L_44 - .L_43)
.L_43:
        /*000c*/ 	.word	0x00000000
        /*0010*/ 	.short	0x0007
        /*0012*/ 	.short	0x0030
        /*0014*/ 	.byte	0x00, 0xf0, 0x11, 0x00


	//----- nvinfo : EIATTR_KPARAM_INFO
	.align		4
.L_44:
        /*0018*/ 	.byte	0x04, 0x17
        /*001a*/ 	.short	(.L_46 - .L_45)
.L_45:
        /*001c*/ 	.word	0x00000000
        /*0020*/ 	.short	0x0006
        /*0022*/ 	.short	0x002c
        /*0024*/ 	.byte	0x00, 0xf0, 0x11, 0x00


	//----- nvinfo : EIATTR_KPARAM_INFO
	.align		4
.L_46:
        /*0028*/ 	.byte	0x04, 0x17
        /*002a*/ 	.short	(.L_48 - .L_47)
.L_47:
        /*002c*/ 	.word	0x00000000
        /*0030*/ 	.short	0x0005
        /*0032*/ 	.short	0x0028
        /*0034*/ 	.byte	0x00, 0xf0, 0x11, 0x00


	//----- nvinfo : EIATTR_KPARAM_INFO
	.align		4
.L_48:
        /*0038*/ 	.byte	0x04, 0x17
        /*003a*/ 	.short	(.L_50 - .L_49)
.L_49:
        /*003c*/ 	.word	0x00000000
        /*0040*/ 	.short	0x0004
        /*0042*/ 	.short	0x0020
        /*0044*/ 	.byte	0x00, 0xf5, 0x21, 0x00


	//----- nvinfo : EIATTR_KPARAM_INFO
	.align		4
.L_50:
        /*0048*/ 	.byte	0x04, 0x17
        /*004a*/ 	.short	(.L_52 - .L_51)
.L_51:
        /*004c*/ 	.word	0x00000000
        /*0050*/ 	.short	0x0003
        /*0052*/ 	.short	0x0018
        /*0054*/ 	.byte	0x00, 0xf5, 0x21, 0x00


	//----- nvinfo : EIATTR_KPARAM_INFO
	.align		4
.L_52:
        /*0058*/ 	.byte	0x04, 0x17
        /*005a*/ 	.short	(.L_54 - .L_53)
.L_53:
        /*005c*/ 	.word	0x00000000
        /*0060*/ 	.short	0x0002
        /*0062*/ 	.short	0x0010
        /*0064*/ 	.byte	0x00, 0xf5, 0x21, 0x00


	//----- nvinfo : EIATTR_KPARAM_INFO
	.align		4
.L_54:
        /*0068*/ 	.byte	0x04, 0x17
        /*006a*/ 	.short	(.L_56 - .L_55)
.L_55:
        /*006c*/ 	.word	0x00000000
        /*0070*/ 	.short	0x0001
        /*0072*/ 	.short	0x0008
        /*0074*/ 	.byte	0x00, 0xf5, 0x21, 0x00


	//----- nvinfo : EIATTR_KPARAM_INFO
	.align		4
.L_56:
        /*0078*/ 	.byte	0x04, 0x17
        /*007a*/ 	.short	(.L_58 - .L_57)
.L_57:
        /*007c*/ 	.word	0x00000000
        /*0080*/ 	.short	0x0000
        /*0082*/ 	.short	0x0000
        /*0084*/ 	.byte	0x00, 0xf5, 0x21, 0x00


	//----- nvinfo : EIATTR_SPARSE_MMA_MASK
	.align		4
.L_58:
        /*0088*/ 	.byte	0x03, 0x50
        /*008a*/ 	.short	0x0000


	//----- nvinfo : EIATTR_MAXREG_COUNT
	.align		4
        /*008c*/ 	.byte	0x03, 0x1b
        /*008e*/ 	.short	0x00ff


	//----- nvinfo : EIATTR_MERCURY_ISA_VERSION
	.align		4
        /*0090*/ 	.byte	0x03, 0x5f
        /*0092*/ 	.short	0x0101


	//----- nvinfo : EIATTR_VRC_CTA_INIT_COUNT
	.align		4
        /*0094*/ 	.byte	0x02, 0x4a
	.zero		1
	.zero		1


	//----- nvinfo : EIATTR_EXIT_INSTR_OFFSETS
	.align		4
        /*0098*/ 	.byte	0x04, 0x1c
        /*009a*/ 	.short	(.L_60 - .L_59)


	//   ....[0]....
.L_59:
        /*009c*/ 	.word	0x00000090


	//   ....[1]....
        /*00a0*/ 	.word	0x000012a0


	//----- nvinfo : EIATTR_CBANK_PARAM_SIZE
	.align		4
.L_60:
        /*00a4*/ 	.byte	0x03, 0x19
        /*00a6*/ 	.short	0x0034


	//----- nvinfo : EIATTR_PARAM_CBANK
	.align		4
        /*00a8*/ 	.byte	0x04, 0x0a
        /*00aa*/ 	.short	(.L_62 - .L_61)
	.align		4
.L_61:
        /*00ac*/ 	.word	index@(.nv.constant0._ZN8pygpukit12grouped_gemm26grouped_gemm_simple_kernelEPK13__nv_bfloat16PKhS3_PS1_PKiiii)
        /*00b0*/ 	.short	0x0380
        /*00b2*/ 	.short	0x0034


	//----- nvinfo : EIATTR_SW_WAR
	.align		4
.L_62:
        /*00b4*/ 	.byte	0x04, 0x36
        /*00b6*/ 	.short	(.L_64 - .L_63)
.L_63:
        /*00b8*/ 	.word	0x00000008
.L_64:


//--------------------- .nv.callgraph             --------------------------
	.section	.nv.callgraph,"",@"SHT_CUDA_CALLGRAPH"
	.align	4
	.sectionentsize	8
	.align		4
        /*0000*/ 	.word	0x00000000
	.align		4
        /*0004*/ 	.word	0xffffffff
	.align		4
        /*0008*/ 	.word	0x00000000
	.align		4
        /*000c*/ 	.word	0xfffffffe
	.align		4
        /*0010*/ 	.word	0x00000000
	.align		4
        /*0014*/ 	.word	0xfffffffd
	.align		4
        /*0018*/ 	.word	0x00000000
	.align		4
        /*001c*/ 	.word	0xfffffffc


//--------------------- .nv.constant3             --------------------------
	.section	.nv.constant3,"a",@progbits
	.align	4
.nv.constant3:
	.type		_ZN8pygpukit12grouped_gemm9g_fp8_lutE,@object
	.size		_ZN8pygpukit12grouped_gemm9g_fp8_lutE,(.L_0 - _ZN8pygpukit12grouped_gemm9g_fp8_lutE)
_ZN8pygpukit12grouped_gemm9g_fp8_lutE:
	.zero		1024
.L_0:


//--------------------- .text._ZN8pygpukit12grouped_gemm25grouped_gemm_tiled_kernelEPK13__nv_bfloat16PKhS3_PS1_PKiiii --------------------------
	.section	.text._ZN8pygpukit12grouped_gemm25grouped_gemm_tiled_kernelEPK13__nv_bfloat16PKhS3_PS1_PKiiii,"ax",@progbits
	.align	128
        .global         _ZN8pygpukit12grouped_gemm25grouped_gemm_tiled_kernelEPK13__nv_bfloat16PKhS3_PS1_PKiiii
        .type           _ZN8pygpukit12grouped_gemm25grouped_gemm_tiled_kernelEPK13__nv_bfloat16PKhS3_PS1_PKiiii,@function
        .size           _ZN8pygpukit12grouped_gemm25grouped_gemm_tiled_kernelEPK13__nv_bfloat16PKhS3_PS1_PKiiii,(.L_x_13 - _ZN8pygpukit12grouped_gemm25grouped_gemm_tiled_kernelEPK13__nv_bfloat16PKhS3_PS1_PKiiii)
        .other          _ZN8pygpukit12grouped_gemm25grouped_gemm_tiled_kernelEPK13__nv_bfloat16PKhS3_PS1_PKiiii,@"STO_CUDA_ENTRY STV_DEFAULT"
_ZN8pygpukit12grouped_gemm25grouped_gemm_tiled_kernelEPK13__nv_bfloat16PKhS3_PS1_PKiiii:
.text._ZN8pygpukit12grouped_gemm25grouped_gemm_tiled_kernelEPK13__nv_bfloat16PKhS3_PS1_PKiiii:
[----:B------:R-:W-:Y:S01]  /*0000*/  LDC R1, c[0x0][0x37c] ;  /* 0x0000df00ff017b82 */ /* 0x000fe20000000800 */
[----:B------:R-:W0:Y:S01]  /*0010*/  S2R R15, SR_CTAID.X ;  /* 0x00000000000f7919 */ /* 0x000e220000002500 */
[----:B------:R-:W0:Y:S01]  /*0020*/  LDCU UR4, c[0x0][0x3a8] ;  /* 0x00007500ff0477ac */ /* 0x000e220008000800 */
[----:B------:R-:W1:Y:S01]  /*0030*/  S2R R14, SR_CTAID.Y ;  /* 0x00000000000e7919 */ /* 0x000e620000002600 */
[----:B0-----:R-:W-:-:S13]  /*0040*/  ISETP.GE.AND P0, PT, R15, UR4, PT ;  /* 0x000000040f007c0c */ /* 0x001fda000bf06270 */
[----:B-1----:R-:W-:Y:S05]  /*0050*/  @P0 EXIT ;  /* 0x000000000000094d */ /* 0x002fea0003800000 */
[----:B------:R-:W0:Y:S01]  /*0060*/  LDC.64 R2, c[0x0][0x3a0] ;  /* 0x0000e800ff027b82 */ /* 0x000e220000000a00 */
[----:B------:R-:W1:Y:S01]  /*0070*/  LDCU.64 UR10, c[0x0][0x358] ;  /* 0x00006b00ff0a77ac */ /* 0x000e620008000a00 */
[----:B------:R-:W2:Y:S01]  /*0080*/  LDCU UR13, c[0x0][0x3ac] ;  /* 0x00007580ff0d77ac */ /* 0x000ea20008000800 */
[----:B------:R-:W3:Y:S01]  /*0090*/  LDCU UR12, c[0x0][0x3b0] ;  /* 0x00007600ff0c77ac */ /* 0x000ee20008000800 */
[----:B0-----:R-:W-:-:S06]  /*00a0*/  IMAD.WIDE.U32 R2, R15, 0x4, R2 ;  /* 0x000000040f027825 */ /* 0x001fcc00078e0002 */
[----:B-1----:R-:W4:Y:S01]  /*00b0*/  LDG.E.CONSTANT R2, desc[UR10][R2.64] ;  /* 0x0000000a02027981 */ /* 0x002f22000c1e9900 */
[----:B--2---:R-:W-:Y:S01]  /*00c0*/  UIADD3 UR4, UPT, UPT, UR13, 0x7f, URZ ;  /* 0x0000007f0d047890 */ /* 0x004fe2000fffe0ff */
[----:B------:R-:W-:Y:S01]  /*00d0*/  IMAD.MOV.U32 R19, RZ, RZ, RZ ;  /* 0x000000ffff137224 */ /* 0x000fe200078e00ff */
[----:B---3--:R-:W-:Y:S01]  /*00e0*/  UIADD3 UR6, UPT, UPT, UR12, 0x7f, URZ ;  /* 0x0000007f0c067890 */ /* 0x008fe2000fffe0ff */
[----:B------:R-:W0:Y:S01]  /*00f0*/  S2R R5, SR_TID.X ;  /* 0x0000000000057919 */ /* 0x000e220000002100 */
[----:B------:R-:W-:Y:S02]  /*0100*/  USHF.R.S32.HI UR5, URZ, 0x1f, UR4 ;  /* 0x0000001fff057899 */ /* 0x000fe40008011404 */
[----:B------:R-:W-:Y:S02]  /*0110*/  USHF.R.S32.HI UR7, URZ, 0x1f, UR6 ;  /* 0x0000001fff077899 */ /* 0x000fe40008011406 */
[----:B------:R-:W-:Y:S02]  /*0120*/  ULEA.HI UR5, UR5, UR4, URZ, 0x7 ;  /* 0x0000000405057291 */ /* 0x000fe4000f8f38ff */
[----:B------:R-:W-:-:S02]  /*0130*/  ULEA.HI UR7, UR7, UR6, URZ, 0x7 ;  /* 0x0000000607077291 */ /* 0x000fc4000f8f38ff */
[----:B------:R-:W-:Y:S02]  /*0140*/  USHF.R.S32.HI UR5, URZ, 0x7, UR5 ;  /* 0x00000007ff057899 */ /* 0x000fe40008011405 */
[----:B------:R-:W-:Y:S02]  /*0150*/  USHF.R.S32.HI UR7, URZ, 0x7, UR7 ;  /* 0x00000007ff077899 */ /* 0x000fe40008011407 */
[----:B------:R-:W-:Y:S02]  /*0160*/  UIMAD.WIDE UR8, UR12, UR13, URZ ;  /* 0x0000000d0c0872a5 */ /* 0x000fe4000f8e02ff */
[----:B------:R-:W-:Y:S02]  /*0170*/  UISETP.GE.AND UP0, UPT, UR12, 0x1, UPT ;  /* 0x000000010c00788c */ /* 0x000fe4000bf06270 */
[----:B------:R-:W-:Y:S01]  /*0180*/  UIMAD.WIDE UR4, UR7, UR5, URZ ;  /* 0x00000005070472a5 */ /* 0x000fe2000f8e02ff */
[----:B0-----:R-:W-:Y:S01]  /*0190*/  IMAD R14, R14, 0x80, R5 ;  /* 0x000000800e0e7824 */ /* 0x001fe200078e0205 */
[----:B----4-:R-:W-:Y:S01]  /*01a0*/  SHF.R.S32.HI R0, RZ, 0x1f, R2 ;  /* 0x0000001fff007819 */ /* 0x010fe20000011402 */
[----:B------:R-:W-:-:S03]  /*01b0*/  IMAD R3, R2, UR9, RZ ;  /* 0x0000000902037c24 */ /* 0x000fc6000f8e02ff */
[----:B------:R-:W-:Y:S02]  /*01c0*/  IMAD R7, R2, UR5, RZ ;  /* 0x0000000502077c24 */ /* 0x000fe4000f8e02ff */
[----:B------:R-:W-:Y:S02]  /*01d0*/  IMAD R13, R0, UR8, R3 ;  /* 0x00000008000d7c24 */ /* 0x000fe4000f8e0203 */
[----:B------:R-:W-:-:S04]  /*01e0*/  IMAD.WIDE.U32 R8, R2, UR8, RZ ;  /* 0x0000000802087c25 */ /* 0x000fc8000f8e00ff */
[----:B------:R-:W-:Y:S02]  /*01f0*/  IMAD R7, R0, UR4, R7 ;  /* 0x0000000400077c24 */ /* 0x000fe4000f8e0207 */
[----:B------:R-:W-:Y:S01]  /*0200*/  IMAD.WIDE.U32 R2, R2, UR4, RZ ;  /* 0x0000000402027c25 */ /* 0x000fe2000f8e00ff */
[----:B------:R-:W-:Y:S06]  /*0210*/  BRA.U !UP0, `(.L_x_0) ;  /* 0x0000001108a87547 */ /* 0x000fec000b800000 */
[----:B------:R-:W-:Y:S01]  /*0220*/  SHF.R.U32.HI R10, RZ, 0x7, R14 ;  /* 0x00000007ff0a7819 */ /* 0x000fe2000001160e */
[----:B------:R-:W-:Y:S01]  /*0230*/  IMAD.IADD R13, R9, 0x1, R13 ;  /* 0x00000001090d7824 */ /* 0x000fe200078e020d */
[----:B------:R-:W-:Y:S01]  /*0240*/  UMOV UR4, URZ ;  /* 0x000000ff00047c82 */ /* 0x000fe20008000000 */
[----:B------:R-:W-:Y:S01]  /*0250*/  IMAD.IADD R12, R3, 0x1, R7 ;  /* 0x00000001030c7824 */ /* 0x000fe200078e0207 */
[----:B------:R-:W-:Y:S01]  /*0260*/  UMOV UR5, URZ ;  /* 0x000000ff00057c82 */ /* 0x000fe20008000000 */
[----:B------:R-:W-:Y:S02]  /*0270*/  IMAD R11, R14, UR12, RZ ;  /* 0x0000000c0e0b7c24 */ /* 0x000fe4000f8e02ff */
[----:B------:R-:W-:Y:S02]  /*0280*/  IMAD.MOV.U32 R19, RZ, RZ, RZ ;  /* 0x000000ffff137224 */ /* 0x000fe400078e00ff */
[----:B------:R-:W-:-:S07]  /*0290*/  IMAD R10, R10, UR7, RZ ;  /* 0x000000070a0a7c24 */ /* 0x000fce000f8e02ff */
.L_x_5:
[----:B------:R-:W0:Y:S01]  /*02a0*/  S2R R17, SR_TID.X ;  /* 0x0000000000117919 */ /* 0x000e220000002100 */
[----:B------:R-:W1:Y:S01]  /*02b0*/  LDCU UR7, c[0x0][0x3b0] ;  /* 0x00007600ff0777ac */ /* 0x000e620008000800 */
[----:B------:R-:W2:Y:S01]  /*02c0*/  LDCU UR13, c[0x0][0x3ac] ;  /* 0x00007580ff0d77ac */ /* 0x000ea20008000800 */
[----:B0-----:R-:W-:-:S04]  /*02d0*/  IADD3 R0, PT, PT, R17, UR5, RZ ;  /* 0x0000000511007c10 */ /* 0x001fc8000fffe0ff */
[----:B-1----:R-:W-:-:S04]  /*02e0*/  ISETP.GE.AND P0, PT, R0, UR7, PT ;  /* 0x0000000700007c0c */ /* 0x002fc8000bf06270 */
[----:B------:R-:W-:-:S13]  /*02f0*/  ISETP.GT.U32.OR P0, PT, R17, 0x1f, P0 ;  /* 0x0000001f1100780c */ /* 0x000fda0000704470 */
[----:B------:R-:W0:Y:S01]  /*0300*/  @!P0 LDC.64 R4, c[0x0][0x380] ;  /* 0x0000e000ff048b82 */ /* 0x000e220000000a00 */
[----:B------:R-:W-:-:S04]  /*0310*/  @!P0 IMAD R7, R15, UR7, R0 ;  /* 0x000000070f078c24 */ /* 0x000fc8000f8e0200 */
[----:B0-----:R-:W-:-:S06]  /*0320*/  @!P0 IMAD.WIDE R4, R7, 0x2, R4 ;  /* 0x0000000207048825 */ /* 0x001fcc00078e0204 */
[----:B------:R-:W3:Y:S01]  /*0330*/  @!P0 LDG.E.U16.CONSTANT R4, desc[UR10][R4.64] ;  /* 0x0000000a04048981 */ /* 0x000ee2000c1e9500 */
[----:B------:R-:W-:Y:S01]  /*0340*/  @!P0 MOV R0, 0x400 ;  /* 0x0000040000008802 */ /* 0x000fe20000000f00 */
[----:B------:R-:W-:Y:S01]  /*0350*/  BSSY.RECONVERGENT B0, `(.L_x_1) ;  /* 0x0000110000007945 */ /* 0x000fe20003800200 */
[----:B------:R-:W0:Y:S02]  /*0360*/  @!P0 S2R R7, SR_CgaCtaId ;  /* 0x0000000000078919 */ /* 0x000e240000008800 */
[----:B0-----:R-:W-:-:S05]  /*0370*/  @!P0 LEA R0, R7, R0, 0x18 ;  /* 0x0000000007008211 */ /* 0x001fca00078ec0ff */
[----:B------:R-:W-:Y:S02]  /*0380*/  @!P0 IMAD R7, R17, 0x4, R0 ;  /* 0x0000000411078824 */ /* 0x000fe400078e0200 */
[----:B---3--:R-:W-:-:S05]  /*0390*/  @!P0 IMAD.U32 R0, R4, 0x10000, RZ ;  /* 0x0001000004008824 */ /* 0x008fca00078e00ff */
[----:B------:R0:W-:Y:S01]  /*03a0*/  @!P0 STS [R7], R0 ;  /* 0x0000000007008388 */ /* 0x0001e20000000800 */
[----:B------:R-:W-:Y:S01]  /*03b0*/  BAR.SYNC.DEFER_BLOCKING 0x0 ;  /* 0x0000000000007b1d */ /* 0x000fe20000010000 */
[----:B--2---:R-:W-:-:S13]  /*03c0*/  ISETP.GE.AND P0, PT, R14, UR13, PT ;  /* 0x0000000d0e007c0c */ /* 0x004fda000bf06270 */
[----:B0-----:R-:W-:Y:S05]  /*03d0*/  @P0 BRA `(.L_x_2) ;  /* 0x00000010001c0947 */ /* 0x001fea0003800000 */
[----:B------:R-:W-:Y:S01]  /*03e0*/  USHF.L.U32 UR6, UR4, 0x5, URZ ;  /* 0x0000000504067899 */ /* 0x000fe200080006ff */
[----:B------:R-:W-:-:S03]  /*03f0*/  IMAD.MOV.U32 R18, RZ, RZ, RZ ;  /* 0x000000ffff127224 */ /* 0x000fc600078e00ff */
[----:B------:R-:W-:-:S04]  /*0400*/  ULOP3.LUT UR6, URZ, UR6, URZ, 0x33, !UPT ;  /* 0x00000006ff067292 */ /* 0x000fc8000f8e33ff */
[----:B------:R-:W-:-:S04]  /*0410*/  UIADD3 UR6, UPT, UPT, UR6, UR7, URZ ;  /* 0x0000000706067290 */ /* 0x000fc8000fffe0ff */
[----:B------:R-:W-:Y:S02]  /*0420*/  UISETP.GE.U32.AND UP0, UPT, UR6, 0x7, UPT ;  /* 0x000000070600788c */ /* 0x000fe4000bf06070 */
[----:B------:R-:W-:-:S04]  /*0430*/  UISETP.LT.U32.AND UP1, UPT, UR6, 0x1f, UPT ;  /* 0x0000001f0600788c */ /* 0x000fc8000bf21070 */
[----:B------:R-:W-:-:S04]  /*0440*/  USEL UR6, UR6, 0x1f, UP1 ;  /* 0x0000001f06067887 */ /* 0x000fc80008800000 */
[----:B------:R-:W-:Y:S01]  /*0450*/  UIADD3 UR6, UPT, UPT, UR6, 0x1, URZ ;  /* 0x0000000106067890 */ /* 0x000fe2000fffe0ff */
[----:B------:R-:W-:Y:S11]  /*0460*/  BRA.U !UP0, `(.L_x_3) ;  /* 0x0000000508fc7547 */ /* 0x000ff6000b800000 */
[----:B------:R-:W-:Y:S01]  /*0470*/  ULOP3.LUT UR6, UR6, 0x38, URZ, 0xc0, !UPT ;  /* 0x0000003806067892 */ /* 0x000fe2000f8ec0ff */
[----:B------:R-:W-:Y:S01]  /*0480*/  IMAD.MOV.U32 R24, RZ, RZ, RZ ;  /* 0x000000ffff187224 */ /* 0x000fe200078e00ff */
[----:B------:R-:W0:Y:S04]  /*0490*/  LDCU.64 UR8, c[0x0][0x388] ;  /* 0x00007100ff0877ac */ /* 0x000e280008000a00 */
[----:B------:R-:W-:Y:S01]  /*04a0*/  IMAD.U32 R18, RZ, RZ, UR6 ;  /* 0x00000006ff127e24 */ /* 0x000fe2000f8e00ff */
[----:B------:R-:W1:Y:S01]  /*04b0*/  LDCU.64 UR14, c[0x0][0x390] ;  /* 0x00007200ff0e77ac */ /* 0x000e620008000a00 */
[----:B------:R-:W-:-:S05]  /*04c0*/  NOP ;  /* 0x0000000000007918 */ /* 0x000fca0000000000 */
.L_x_4:
[----:B------:R-:W-:-:S05]  /*04d0*/  IADD3 R0, PT, PT, R24, UR5, RZ ;  /* 0x0000000518007c10 */ /* 0x000fca000fffe0ff */
[----:B------:R-:W-:-:S05]  /*04e0*/  IMAD.IADD R7, R11, 0x1, R0 ;  /* 0x000000010b077824 */ /* 0x000fca00078e0200 */
[----:B0-----:R-:W-:-:S04]  /*04f0*/  IADD3 R6, P0, P1, R8, UR8, R7 ;  /* 0x0000000808067c10 */ /* 0x001fc8000f91e007 */
[----:B------:R-:W-:-:S05]  /*0500*/  IADD3.X R7, PT, PT, R13, UR9, RZ, P0, P1 ;  /* 0x000000090d077c10 */ /* 0x000fca00087e24ff */
[----:B------:R0:W2:Y:S01]  /*0510*/  LDG.E.U8.CONSTANT R0, desc[UR10][R6.64] ;  /* 0x0000000a06007981 */ /* 0x0000a2000c1e9100 */
[----:B------:R-:W-:Y:S01]  /*0520*/  IADD3 R17, P0, P1, R11, UR5, R24 ;  /* 0x000000050b117c10 */ /* 0x000fe2000f91e018 */
[----:B------:R-:W-:-:S03]  /*0530*/  VIADD R25, R24, UR5 ;  /* 0x0000000518197c36 */ /* 0x000fc60008000000 */
[----:B------:R-:W-:Y:S02]  /*0540*/  IADD3 R16, P2, P3, R8, UR8, R17 ;  /* 0x0000000808107c10 */ /* 0x000fe4000fb5e011 */
[----:B------:R-:W-:Y:S02]  /*0550*/  IADD3.X R4, PT, PT, RZ, RZ, RZ, P0, P1 ;  /* 0x000000ffff047210 */ /* 0x000fe400007e24ff */
[----:B------:R-:W-:Y:S02]  /*0560*/  LEA.HI R5, R25, R10, RZ, 0x19 ;  /* 0x0000000a19057211 */ /* 0x000fe400078fc8ff */
[----:B------:R-:W-:-:S05]  /*0570*/  IADD3.X R17, PT, PT, R13, UR9, R4, P2, P3 ;  /* 0x000000090d117c10 */ /* 0x000fca00097e6404 */
[----:B------:R-:W3:Y:S01]  /*0580*/  LDG.E.U8.CONSTANT R23, desc[UR10][R16.64+0x1] ;  /* 0x0000010a10177981 */ /* 0x000ee2000c1e9100 */
[----:B------:R-:W-:-:S05]  /*0590*/  IADD3 R5, P0, PT, R5, R2, RZ ;  /* 0x0000000205057210 */ /* 0x000fca0007f1e0ff */
[----:B------:R-:W-:Y:S01]  /*05a0*/  IMAD.X R20, RZ, RZ, R12, P0 ;  /* 0x000000ffff147224 */ /* 0x000fe200000e060c */
[----:B-1----:R-:W-:-:S04]  /*05b0*/  LEA R4, P0, R5, UR14, 0x1 ;  /* 0x0000000e05047c11 */ /* 0x002fc8000f8008ff */
[----:B------:R-:W-:Y:S01]  /*05c0*/  LEA.HI.X R5, R5, UR15, R20, 0x1, P0 ;  /* 0x0000000f05057c11 */ /* 0x000fe200080f0c14 */
[----:B0-----:R-:W-:-:S04]  /*05d0*/  VIADD R7, R25, 0x1 ;  /* 0x0000000119077836 */ /* 0x001fc80000000000 */
[----:B------:R-:W4:Y:S01]  /*05e0*/  LDG.E.U16.CONSTANT R26, desc[UR10][R4.64] ;  /* 0x0000000a041a7981 */ /* 0x000f22000c1e9500 */
[----:B------:R-:W-:-:S04]  /*05f0*/  LEA.HI R7, R7, R10, RZ, 0x19 ;  /* 0x0000000a07077211 */ /* 0x000fc800078fc8ff */
[----:B------:R-:W-:-:S05]  /*0600*/  IADD3 R7, P0, PT, R7, R2, RZ ;  /* 0x0000000207077210 */ /* 0x000fca0007f1e0ff */
[----:B------:R-:W-:Y:S01]  /*0610*/  IMAD.X R6, RZ, RZ, R12, P0 ;  /* 0x000000ffff067224 */ /* 0x000fe200000e060c */
[----:B------:R-:W-:-:S04]  /*0620*/  LEA R20, P0, R7, UR14, 0x1 ;  /* 0x0000000e07147c11 */ /* 0x000fc8000f8008ff */
[----:B------:R-:W-:-:S05]  /*0630*/  LEA.HI.X R21, R7, UR15, R6, 0x1, P0 ;  /* 0x0000000f07157c11 */ /* 0x000fca00080f0c06 */
[----:B------:R0:W5:Y:S01]  /*0640*/  LDG.E.U16.CONSTANT R22, desc[UR10][R20.64] ;  /* 0x0000000a14167981 */ /* 0x000162000c1e9500 */
[----:B------:R-:W-:Y:S01]  /*0650*/  VIADD R29, R25, 0x2 ;  /* 0x00000002191d7836 */ /* 0x000fe20000000000 */
[----:B------:R-:W1:Y:S04]  /*0660*/  S2R R7, SR_CgaCtaId ;  /* 0x0000000000077919 */ /* 0x000e680000008800 */
[----:B0-----:R-:W-:-:S04]  /*0670*/  LEA.HI R21, R29, R10, RZ, 0x19 ;  /* 0x0000000a1d157211 */ /* 0x001fc800078fc8ff */
[----:B------:R-:W-:Y:S02]  /*0680*/  IADD3 R21, P0, PT, R21, R2, RZ ;  /* 0x0000000215157210 */ /* 0x000fe40007f1e0ff */
[----:B--2---:R-:W-:Y:S02]  /*0690*/  SHF.L.U32 R27, R0, 0x2, RZ ;  /* 0x00000002001b7819 */ /* 0x004fe400000006ff */
[----:B------:R-:W-:-:S04]  /*06a0*/  MOV R0, 0x400 ;  /* 0x0000040000007802 */ /* 0x000fc80000000f00 */
[----:B------:R-:W0:Y:S01]  /*06b0*/  LDC R27, c[0x3][R27] ;  /* 0x00c000001b1b7b82 */ /* 0x000e220000000800 */
[----:B-1----:R-:W-:-:S05]  /*06c0*/  LEA R7, R7, R0, 0x18 ;  /* 0x0000000007077211 */ /* 0x002fca00078ec0ff */
[----:B------:R-:W-:Y:S02]  /*06d0*/  IMAD R0, R24, 0x4, R7 ;  /* 0x0000000418007824 */ /* 0x000fe400078e0207 */
[----:B---3--:R-:W-:-:S03]  /*06e0*/  IMAD.SHL.U32 R28, R23, 0x4, RZ ;  /* 0x00000004171c7824 */ /* 0x008fc600078e00ff */
[----:B------:R-:W1:Y:S01]  /*06f0*/  LDS.128 R4, [R0] ;  /* 0x0000000000047984 */ /* 0x000e620000000c00 */
[----:B------:R-:W2:Y:S01]  /*0700*/  LDC R23, c[0x3][R28] ;  /* 0x00c000001c177b82 */ /* 0x000ea20000000800 */
[----:B----4-:R-:W-:-:S04]  /*0710*/  IMAD.U32 R26, R26, 0x10000, RZ ;  /* 0x000100001a1a7824 */ /* 0x010fc800078e00ff */
[----:B0-----:R-:W-:Y:S02]  /*0720*/  FMUL R20, R26, R27 ;  /* 0x0000001b1a147220 */ /* 0x001fe40000400000 */
[----:B------:R-:W3:Y:S02]  /*0730*/  LDG.E.U8.CONSTANT R26, desc[UR10][R16.64+0x2] ;  /* 0x0000020a101a7981 */ /* 0x000ee4000c1e9100 */
[----:B-1----:R-:W-:Y:S01]  /*0740*/  FFMA R4, R4, R20, R19 ;  /* 0x0000001404047223 */ /* 0x002fe20000000013 */
[----:B------:R-:W-:Y:S01]  /*0750*/  IMAD.X R19, RZ, RZ, R12, P0 ;  /* 0x000000ffff137224 */ /* 0x000fe200000e060c */
[----:B------:R-:W-:-:S04]  /*0760*/  LEA R20, P0, R21, UR14, 0x1 ;  /* 0x0000000e15147c11 */ /* 0x000fc8000f8008ff */
[----:B------:R-:W-:Y:S02]  /*0770*/  LEA.HI.X R21, R21, UR15, R19, 0x1, P0 ;  /* 0x0000000f15157c11 */ /* 0x000fe400080f0c13 */
[----:B------:R-:W-:Y:S01]  /*0780*/  IADD3 R19, PT, PT, R25, 0x3, RZ ;  /* 0x0000000319137810 */ /* 0x000fe20007ffe0ff */
[----:B-----5:R-:W-:Y:S02]  /*0790*/  IMAD.U32 R22, R22, 0x10000, RZ ;  /* 0x0001000016167824 */ /* 0x020fe400078e00ff */
[----:B------:R0:W4:Y:S01]  /*07a0*/  LDG.E.U16.CONSTANT R20, desc[UR10][R20.64] ;  /* 0x0000000a14147981 */ /* 0x000122000c1e9500 */
[----:B------:R-:W-:-:S04]  /*07b0*/  LEA.HI R19, R19, R10, RZ, 0x19 ;  /* 0x0000000a13137211 */ /* 0x000fc800078fc8ff */
[----:B------:R-:W-:Y:S01]  /*07c0*/  IADD3 R29, P0, PT, R19, R2, RZ ;  /* 0x00000002131d7210 */ /* 0x000fe20007f1e0ff */
[----:B--2---:R-:W-:-:S04]  /*07d0*/  FMUL R19, R22, R23 ;  /* 0x0000001716137220 */ /* 0x004fc80000400000 */
[----:B------:R-:W-:Y:S01]  /*07e0*/  IMAD.X R23, RZ, RZ, R12, P0 ;  /* 0x000000ffff177224 */ /* 0x000fe200000e060c */
[----:B------:R-:W-:-:S04]  /*07f0*/  LEA R22, P0, R29, UR14, 0x1 ;  /* 0x0000000e1d167c11 */ /* 0x000fc8000f8008ff */
[----:B------:R-:W-:Y:S02]  /*0800*/  LEA.HI.X R23, R29, UR15, R23, 0x1, P0 ;  /* 0x0000000f1d177c11 */ /* 0x000fe400080f0c17 */
[----:B------:R-:W2:Y:S04]  /*0810*/  LDG.E.U8.CONSTANT R29, desc[UR10][R16.64+0x3] ;  /* 0x0000030a101d7981 */ /* 0x000ea8000c1e9100 */
[----:B------:R-:W5:Y:S01]  /*0820*/  LDG.E.U16.CONSTANT R22, desc[UR10][R22.64] ;  /* 0x0000000a16167981 */ /* 0x000f62000c1e9500 */
[----:B------:R-:W-:-:S03]  /*0830*/  FFMA R5, R19, R5, R4 ;  /* 0x0000000513057223 */ /* 0x000fc60000000004 */
[----:B------:R-:W5:Y:S01]  /*0840*/  LDG.E.U8.CONSTANT R19, desc[UR10][R16.64+0x4] ;  /* 0x0000040a10137981 */ /* 0x000f62000c1e9100 */
[----:B---3--:R-:W-:-:S04]  /*0850*/  IMAD.SHL.U32 R27, R26, 0x4, RZ ;  /* 0x000000041a1b7824 */ /* 0x008fc800078e00ff */
[----:B0-----:R-:W0:Y:S01]  /*0860*/  LDC R21, c[0x3][R27] ;  /* 0x00c000001b157b82 */ /* 0x001e220000000800 */
[----:B----4-:R-:W-:Y:S01]  /*0870*/  SHF.L.U32 R20, R20, 0x10, RZ ;  /* 0x0000001014147819 */ /* 0x010fe200000006ff */
[----:B--2---:R-:W-:Y:S02]  /*0880*/  IMAD.SHL.U32 R26, R29, 0x4, RZ ;  /* 0x000000041d1a7824 */ /* 0x004fe400078e00ff */
[----:B------:R-:W-:-:S04]  /*0890*/  VIADD R29, R25, 0x4 ;  /* 0x00000004191d7836 */ /* 0x000fc80000000000 */
[----:B------:R-:W1:Y:S01]  /*08a0*/  LDC R26, c[0x3][R26] ;  /* 0x00c000001a1a7b82 */ /* 0x000e620000000800 */
[----:B------:R-:W-:-:S04]  /*08b0*/  LEA.HI R29, R29, R10, RZ, 0x19 ;  /* 0x0000000a1d1d7211 */ /* 0x000fc800078fc8ff */
[----:B------:R-:W-:Y:S01]  /*08c0*/  IADD3 R4, P0, PT, R29, R2, RZ ;  /* 0x000000021d047210 */ /* 0x000fe20007f1e0ff */
[----:B0-----:R-:W-:-:S04]  /*08d0*/  FMUL R20, R20, R21 ;  /* 0x0000001514147220 */ /* 0x001fc80000400000 */
[----:B------:R-:W-:Y:S01]  /*08e0*/  FFMA R6, R20, R6, R5 ;  /* 0x0000000614067223 */ /* 0x000fe20000000005 */
[----:B------:R-:W-:Y:S02]  /*08f0*/  VIADD R5, R25, 0x5 ;  /* 0x0000000519057836 */ /* 0x000fe40000000000 */
[----:B------:R-:W-:Y:S01]  /*0900*/  IMAD.X R21, RZ, RZ, R12, P0 ;  /* 0x000000ffff157224 */ /* 0x000fe200000e060c */
[C---:B------:R-:W-:Y:S02]  /*0910*/  LEA R20, P0, R4.reuse, UR14, 0x1 ;  /* 0x0000000e04147c11 */ /* 0x040fe4000f8008ff */
[----:B------:R-:W-:Y:S02]  /*0920*/  LEA.HI R5, R5, R10, RZ, 0x19 ;  /* 0x0000000a05057211 */ /* 0x000fe400078fc8ff */
[----:B------:R-:W-:Y:S02]  /*0930*/  LEA.HI.X R21, R4, UR15, R21, 0x1, P0 ;  /* 0x0000000f04157c11 */ /* 0x000fe400080f0c15 */
[----:B------:R-:W-:Y:S01]  /*0940*/  IADD3 R5, P0, PT, R5, R2, RZ ;  /* 0x0000000205057210 */ /* 0x000fe20007f1e0ff */
[----:B------:R-:W-:-:S02]  /*0950*/  VIADD R27, R25, 0x6 ;  /* 0x00000006191b7836 */ /* 0x000fc40000000000 */
[----:B-----5:R-:W-:Y:S01]  /*0960*/  IMAD.U32 R29, R22, 0x10000, RZ ;  /* 0x00010000161d7824 */ /* 0x020fe200078e00ff */
[----:B------:R0:W2:Y:S01]  /*0970*/  LDG.E.U16.CONSTANT R23, desc[UR10][R20.64] ;  /* 0x0000000a14177981 */ /* 0x0000a2000c1e9500 */
[----:B------:R-:W-:Y:S01]  /*0980*/  IMAD.X R28, RZ, RZ, R12, P0 ;  /* 0x000000ffff1c7224 */ /* 0x000fe200000e060c */
[----:B------:R-:W-:Y:S02]  /*0990*/  LEA R4, P0, R5, UR14, 0x1 ;  /* 0x0000000e05047c11 */ /* 0x000fe4000f8008ff */
[----:B------:R-:W-:Y:S02]  /*09a0*/  LEA.HI R27, R27, R10, RZ, 0x19 ;  /* 0x0000000a1b1b7211 */ /* 0x000fe400078fc8ff */
[----:B------:R-:W-:Y:S02]  /*09b0*/  LEA.HI.X R5, R5, UR15, R28, 0x1, P0 ;  /* 0x0000000f05057c11 */ /* 0x000fe400080f0c1c */
[----:B------:R-:W-:Y:S01]  /*09c0*/  IADD3 R27, P0, PT, R27, R2, RZ ;  /* 0x000000021b1b7210 */ /* 0x000fe20007f1e0ff */
[----:B------:R-:W-:-:S02]  /*09d0*/  VIADD R25, R25, 0x7 ;  /* 0x0000000719197836 */ /* 0x000fc40000000000 */
[----:B------:R3:W4:Y:S01]  /*09e0*/  LDG.E.U16.CONSTANT R22, desc[UR10][R4.64] ;  /* 0x0000000a04167981 */ /* 0x000722000c1e9500 */
[----:B------:R-:W-:Y:S01]  /*09f0*/  IADD3.X R28, PT, PT, RZ, R12, RZ, P0, !PT ;  /* 0x0000000cff1c7210 */ /* 0x000fe200007fe4ff */
[----:B-1----:R-:W-:Y:S01]  /*0a00*/  FMUL R29, R29, R26 ;  /* 0x0000001a1d1d7220 */ /* 0x002fe20000400000 */
[C---:B0-----:R-:W-:Y:S01]  /*0a10*/  LEA R20, P0, R27.reuse, UR14, 0x1 ;  /* 0x0000000e1b147c11 */ /* 0x041fe2000f8008ff */
[----:B------:R-:W5:Y:S03]  /*0a20*/  LDG.E.U8.CONSTANT R26, desc[UR10][R16.64+0x5] ;  /* 0x0000050a101a7981 */ /* 0x000f66000c1e9100 */
[----:B------:R-:W-:Y:S02]  /*0a30*/  LEA.HI.X R21, R27, UR15, R28, 0x1, P0 ;  /* 0x0000000f1b157c11 */ /* 0x000fe400080f0c1c */
[----:B------:R-:W4:Y:S04]  /*0a40*/  LDG.E.U8.CONSTANT R27, desc[UR10][R16.64+0x6] ;  /* 0x0000060a101b7981 */ /* 0x000f28000c1e9100 */
[----:B------:R-:W4:Y:S01]  /*0a50*/  LDG.E.U8.CONSTANT R28, desc[UR10][R16.64+0x7] ;  /* 0x0000070a101c7981 */ /* 0x000f22000c1e9100 */
[----:B------:R-:W-:-:S03]  /*0a60*/  LEA.HI R25, R25, R10, RZ, 0x19 ;  /* 0x0000000a19197211 */ /* 0x000fc600078fc8ff */
[----:B------:R-:W4:Y:S01]  /*0a70*/  LDG.E.U16.CONSTANT R20, desc[UR10][R20.64] ;  /* 0x0000000a14147981 */ /* 0x000f22000c1e9500 */
[----:B------:R-:W-:-:S05]  /*0a80*/  IADD3 R25, P0, PT, R25, R2, RZ ;  /* 0x0000000219197210 */ /* 0x000fca0007f1e0ff */
[----:B---3--:R-:W-:Y:S01]  /*0a90*/  IMAD.X R5, RZ, RZ, R12, P0 ;  /* 0x000000ffff057224 */ /* 0x008fe200000e060c */
[----:B------:R-:W-:-:S04]  /*0aa0*/  LEA R4, P0, R25, UR14, 0x1 ;  /* 0x0000000e19047c11 */ /* 0x000fc8000f8008ff */
[----:B------:R-:W-:-:S05]  /*0ab0*/  LEA.HI.X R5, R25, UR15, R5, 0x1, P0 ;  /* 0x0000000f19057c11 */ /* 0x000fca00080f0c05 */
[----:B------:R0:W3:Y:S01]  /*0ac0*/  LDG.E.U16.CONSTANT R25, desc[UR10][R4.64] ;  /* 0x0000000a04197981 */ /* 0x0000e2000c1e9500 */
[----:B------:R-:W-:-:S06]  /*0ad0*/  IMAD.SHL.U32 R19, R19, 0x4, RZ ;  /* 0x0000000413137824 */ /* 0x000fcc00078e00ff */
[----:B------:R-:W1:Y:S01]  /*0ae0*/  LDC R19, c[0x3][R19] ;  /* 0x00c0000013137b82 */ /* 0x000e620000000800 */
[----:B------:R-:W-:Y:S02]  /*0af0*/  FFMA R29, R29, R7, R6 ;  /* 0x000000071d1d7223 */ /* 0x000fe40000000006 */
[----:B0-----:R-:W0:Y:S01]  /*0b00*/  LDS.128 R4, [R0+0x10] ;  /* 0x0000100000047984 */ /* 0x001e220000000c00 */
[----:B------:R-:W-:-:S05]  /*0b10*/  VIADD R24, R24, 0x8 ;  /* 0x0000000818187836 */ /* 0x000fca0000000000 */
[----:B------:R-:W-:Y:S01]  /*0b20*/  ISETP.NE.AND P0, PT, R24, R18, PT ;  /* 0x000000121800720c */ /* 0x000fe20003f05270 */
[----:B-----5:R-:W-:Y:S01]  /*0b30*/  IMAD.SHL.U32 R16, R26, 0x4, RZ ;  /* 0x000000041a107824 */ /* 0x020fe200078e00ff */
[----:B--2---:R-:W-:Y:S01]  /*0b40*/  SHF.L.U32 R26, R23, 0x10, RZ ;  /* 0x00000010171a7819 */ /* 0x004fe200000006ff */
[----:B----4-:R-:W-:-:S04]  /*0b50*/  IMAD.SHL.U32 R17, R27, 0x4, RZ ;  /* 0x000000041b117824 */ /* 0x010fc800078e00ff */
[----:B------:R-:W2:Y:S01]  /*0b60*/  LDC R16, c[0x3][R16] ;  /* 0x00c0000010107b82 */ /* 0x000ea20000000800 */
[----:B------:R-:W-:Y:S02]  /*0b70*/  IMAD.SHL.U32 R28, R28, 0x4, RZ ;  /* 0x000000041c1c7824 */ /* 0x000fe400078e00ff */
[----:B-1----:R-:W-:-:S05]  /*0b80*/  FMUL R26, R26, R19 ;  /* 0x000000131a1a7220 */ /* 0x002fca0000400000 */
[----:B------:R-:W1:Y:S08]  /*0b90*/  LDC R17, c[0x3][R17] ;  /* 0x00c0000011117b82 */ /* 0x000e700000000800 */
[----:B------:R-:W4:Y:S01]  /*0ba0*/  LDC R19, c[0x3][R28] ;  /* 0x00c000001c137b82 */ /* 0x000f220000000800 */
[----:B------:R-:W-:Y:S02]  /*0bb0*/  IMAD.U32 R21, R22, 0x10000, RZ ;  /* 0x0001000016157824 */ /* 0x000fe400078e00ff */
[----:B0-----:R-:W-:Y:S01]  /*0bc0*/  FFMA R4, R4, R26, R29 ;  /* 0x0000001a04047223 */ /* 0x001fe2000000001d */
[----:B------:R-:W-:Y:S01]  /*0bd0*/  IMAD.U32 R20, R20, 0x10000, RZ ;  /* 0x0001000014147824 */ /* 0x000fe200078e00ff */
[----:B---3--:R-:W-:Y:S01]  /*0be0*/  SHF.L.U32 R22, R25, 0x10, RZ ;  /* 0x0000001019167819 */ /* 0x008fe200000006ff */
[----:B--2---:R-:W-:-:S04]  /*0bf0*/  FMUL R21, R21, R16 ;  /* 0x0000001015157220 */ /* 0x004fc80000400000 */
[----:B------:R-:W-:Y:S01]  /*0c00*/  FFMA R5, R21, R5, R4 ;  /* 0x0000000515057223 */ /* 0x000fe20000000004 */
[----:B-1----:R-:W-:-:S04]  /*0c10*/  FMUL R20, R20, R17 ;  /* 0x0000001114147220 */ /* 0x002fc80000400000 */
[----:B------:R-:W-:Y:S01]  /*0c20*/  FFMA R6, R20, R6, R5 ;  /* 0x0000000614067223 */ /* 0x000fe20000000005 */
[----:B----4-:R-:W-:-:S04]  /*0c30*/  FMUL R21, R22, R19 ;  /* 0x0000001316157220 */ /* 0x010fc80000400000 */
[----:B------:R-:W-:Y:S01]  /*0c40*/  FFMA R19, R21, R7, R6 ;  /* 0x0000000715137223 */ /* 0x000fe20000000006 */
[----:B------:R-:W-:Y:S06]  /*0c50*/  @P0 BRA `(.L_x_4) ;  /* 0xfffffff8001c0947 */ /* 0x000fec000383ffff */
.L_x_3:
[----:B------:R-:W0:Y:S01]  /*0c60*/  LDC R0, c[0x0][0x3b0] ;  /* 0x0000ec00ff007b82 */ /* 0x000e220000000800 */
[----:B------:R-:W-:-:S06]  /*0c70*/  USHF.L.U32 UR6, UR4, 0x5, URZ ;  /* 0x0000000504067899 */ /* 0x000fcc00080006ff */
[----:B------:R-:W-:-:S05]  /*0c80*/  LOP3.LUT R5, RZ, UR6, RZ, 0x33, !PT ;  /* 0x00000006ff057c12 */ /* 0x000fca000f8e33ff */
[----:B0-----:R-:W-:-:S05]  /*0c90*/  IMAD.IADD R0, R5, 0x1, R0 ;  /* 0x0000000105007824 */ /* 0x001fca00078e0200 */
[----:B------:R-:W-:-:S05]  /*0ca0*/  VIMNMX.U32 R0, PT, PT, R0, 0x1f, PT ;  /* 0x0000001f00007848 */ /* 0x000fca0003fe0000 */
[----:B------:R-:W-:-:S05]  /*0cb0*/  VIADD R0, R0, 0x1 ;  /* 0x0000000100007836 */ /* 0x000fca0000000000 */
[----:B------:R-:W-:-:S04]  /*0cc0*/  LOP3.LUT R0, R0, 0x7, RZ, 0xc0, !PT ;  /* 0x0000000700007812 */ /* 0x000fc800078ec0ff */
[----:B------:R-:W-:-:S13]  /*0cd0*/  ISETP.NE.AND P0, PT, R0, RZ, PT ;  /* 0x000000ff0000720c */ /* 0x000fda0003f05270 */
[----:B------:R-:W-:Y:S05]  /*0ce0*/  @!P0 BRA `(.L_x_2) ;  /* 0x0000000400d88947 */ /* 0x000fea0003800000 */
[----:B------:R-:W0:Y:S01]  /*0cf0*/  LDCU.64 UR8, c[0x0][0x388] ;  /* 0x00007100ff0877ac */ /* 0x000e220008000a00 */
[----:B------:R-:W-:Y:S01]  /*0d00*/  VIADD R7, R18, UR5 ;  /* 0x0000000512077c36 */ /* 0x000fe20008000000 */
[----:B------:R-:W1:Y:S03]  /*0d10*/  LDCU.64 UR14, c[0x0][0x390] ;  /* 0x00007200ff0e77ac */ /* 0x000e660008000a00 */
[----:B------:R-:W-:-:S05]  /*0d20*/  IMAD.IADD R5, R11, 0x1, R7 ;  /* 0x000000010b057824 */ /* 0x000fca00078e0207 */
[----:B0-----:R-:W-:-:S04]  /*0d30*/  IADD3 R4, P0, P1, R8, UR8, R5 ;  /* 0x0000000808047c10 */ /* 0x001fc8000f91e005 */
[----:B------:R-:W-:-:S05]  /*0d40*/  IADD3.X R5, PT, PT, R13, UR9, RZ, P0, P1 ;  /* 0x000000090d057c10 */ /* 0x000fca00087e24ff */
[----:B------:R-:W2:Y:S01]  /*0d50*/  LDG.E.U8.CONSTANT R4, desc[UR10][R4.64] ;  /* 0x0000000a04047981 */ /* 0x000ea2000c1e9100 */
[----:B------:R-:W-:-:S04]  /*0d60*/  LEA.HI R7, R7, R10, RZ, 0x19 ;  /* 0x0000000a07077211 */ /* 0x000fc800078fc8ff */
[----:B------:R-:W-:-:S04]  /*0d70*/  IADD3 R7, P0, PT, R7, R2, RZ ;  /* 0x0000000207077210 */ /* 0x000fc80007f1e0ff */
[----:B------:R-:W-:Y:S02]  /*0d80*/  IADD3.X R6, PT, PT, RZ, R12, RZ, P0, !PT ;  /* 0x0000000cff067210 */ /* 0x000fe400007fe4ff */
[----:B-1----:R-:W-:-:S04]  /*0d90*/  LEA R16, P0, R7, UR14, 0x1 ;  /* 0x0000000e07107c11 */ /* 0x002fc8000f8008ff */
[----:B------:R-:W-:-:S05]  /*0da0*/  LEA.HI.X R17, R7, UR15, R6, 0x1, P0 ;  /* 0x0000000f07117c11 */ /* 0x000fca00080f0c06 */
[----:B------:R-:W3:Y:S01]  /*0db0*/  LDG.E.U16.CONSTANT R16, desc[UR10][R16.64] ;  /* 0x0000000a10107981 */ /* 0x000ee2000c1e9500 */
[----:B------:R-:W-:Y:S02]  /*0dc0*/  MOV R6, 0x400 ;  /* 0x0000040000067802 */ /* 0x000fe40000000f00 */
[----:B------:R-:W-:Y:S01]  /*0dd0*/  ISETP.NE.AND P0, PT, R0, 0x1, PT ;  /* 0x000000010000780c */ /* 0x000fe20003f05270 */
[----:B------:R-:W0:Y:S02]  /*0de0*/  S2R R7, SR_CgaCtaId ;  /* 0x0000000000077919 */ /* 0x000e240000008800 */
[----:B0-----:R-:W-:-:S05]  /*0df0*/  LEA R7, R7, R6, 0x18 ;  /* 0x0000000607077211 */ /* 0x001fca00078ec0ff */
[----:B------:R-:W-:Y:S02]  /*0e00*/  IMAD R22, R18, 0x4, R7 ;  /* 0x0000000412167824 */ /* 0x000fe400078e0207 */
[----:B--2---:R-:W-:-:S03]  /*0e10*/  IMAD.SHL.U32 R21, R4, 0x4, RZ ;  /* 0x0000000404157824 */ /* 0x004fc600078e00ff */
[----:B------:R-:W0:Y:S03]  /*0e20*/  LDS.128 R4, [R22] ;  /* 0x0000000016047984 */ /* 0x000e260000000c00 */
[----:B------:R-:W1:Y:S01]  /*0e30*/  LDC R21, c[0x3][R21] ;  /* 0x00c0000015157b82 */ /* 0x000e620000000800 */
[----:B---3--:R-:W-:-:S04]  /*0e40*/  IMAD.U32 R20, R16, 0x10000, RZ ;  /* 0x0001000010147824 */ /* 0x008fc800078e00ff */
[----:B-1----:R-:W-:-:S04]  /*0e50*/  FMUL R20, R20, R21 ;  /* 0x0000001514147220 */ /* 0x002fc80000400000 */
[----:B0-----:R-:W-:Y:S01]  /*0e60*/  FFMA R19, R4, R20, R19 ;  /* 0x0000001404137223 */ /* 0x001fe20000000013 */
[----:B------:R-:W-:Y:S06]  /*0e70*/  @!P0 BRA `(.L_x_2) ;  /* 0x0000000400748947 */ /* 0x000fec0003800000 */
[----:B------:R-:W-:-:S04]  /*0e80*/  IADD3 R17, P0, P1, R11, UR5, R18 ;  /* 0x000000050b117c10 */ /* 0x000fc8000f91e012 */
[----:B------:R-:W-:Y:S02]  /*0e90*/  IADD3 R16, P2, P3, R8, UR8, R17 ;  /* 0x0000000808107c10 */ /* 0x000fe4000fb5e011 */
[----:B------:R-:W-:-:S04]  /*0ea0*/  IADD3.X R4, PT, PT, RZ, RZ, RZ, P0, P1 ;  /* 0x000000ffff047210 */ /* 0x000fc800007e24ff */
[----:B------:R-:W-:-:S05]  /*0eb0*/  IADD3.X R17, PT, PT, R13, UR9, R4, P2, P3 ;  /* 0x000000090d117c10 */ /* 0x000fca00097e6404 */
[----:B------:R-:W2:Y:S01]  /*0ec0*/  LDG.E.U8.CONSTANT R4, desc[UR10][R16.64+0x1] ;  /* 0x0000010a10047981 */ /* 0x000ea2000c1e9100 */
[----:B------:R-:W-:-:S05]  /*0ed0*/  VIADD R18, R18, UR5 ;  /* 0x0000000512127c36 */ /* 0x000fca0008000000 */
[----:B------:R-:W-:-:S04]  /*0ee0*/  IADD3 R21, PT, PT, R18, 0x1, RZ ;  /* 0x0000000112157810 */ /* 0x000fc80007ffe0ff */
[----:B------:R-:W-:-:S04]  /*0ef0*/  LEA.HI R21, R21, R10, RZ, 0x19 ;  /* 0x0000000a15157211 */ /* 0x000fc800078fc8ff */
[----:B------:R-:W-:-:S05]  /*0f00*/  IADD3 R21, P0, PT, R21, R2, RZ ;  /* 0x0000000215157210 */ /* 0x000fca0007f1e0ff */
[----:B------:R-:W-:Y:S01]  /*0f10*/  IMAD.X R24, RZ, RZ, R12, P0 ;  /* 0x000000ffff187224 */ /* 0x000fe200000e060c */
[----:B------:R-:W-:-:S04]  /*0f20*/  LEA R20, P0, R21, UR14, 0x1 ;  /* 0x0000000e15147c11 */ /* 0x000fc8000f8008ff */
[----:B------:R-:W-:-:S05]  /*0f30*/  LEA.HI.X R21, R21, UR15, R24, 0x1, P0 ;  /* 0x0000000f15157c11 */ /* 0x000fca00080f0c18 */
[----:B------:R-:W3:Y:S01]  /*0f40*/  LDG.E.U16.CONSTANT R20, desc[UR10][R20.64] ;  /* 0x0000000a14147981 */ /* 0x000ee2000c1e9500 */
[----:B------:R-:W-:Y:S01]  /*0f50*/  ISETP.NE.AND P0, PT, R0, 0x2, PT ;  /* 0x000000020000780c */ /* 0x000fe20003f05270 */
[----:B--2---:R-:W-:-:S06]  /*0f60*/  IMAD.SHL.U32 R23, R4, 0x4, RZ ;  /* 0x0000000404177824 */ /* 0x004fcc00078e00ff */
[----:B------:R-:W0:Y:S01]  /*0f70*/  LDC R23, c[0x3][R23] ;  /* 0x00c0000017177b82 */ /* 0x000e220000000800 */
[----:B---3--:R-:W-:-:S04]  /*0f80*/  IMAD.U32 R4, R20, 0x10000, RZ ;  /* 0x0001000014047824 */ /* 0x008fc800078e00ff */
[----:B0-----:R-:W-:-:S04]  /*0f90*/  FMUL R4, R4, R23 ;  /* 0x0000001704047220 */ /* 0x001fc80000400000 */
[----:B------:R-:W-:Y:S01]  /*0fa0*/  FFMA R19, R4, R5, R19 ;  /* 0x0000000504137223 */ /* 0x000fe20000000013 */
[----:B------:R-:W-:Y:S06]  /*0fb0*/  @!P0 BRA `(.L_x_2) ;  /* 0x0000000400248947 */ /* 0x000fec0003800000 */
[----:B------:R-:W2:Y:S01]  /*0fc0*/  LDG.E.U8.CONSTANT R20, desc[UR10][R16.64+0x2] ;  /* 0x0000020a10147981 */ /* 0x000ea2000c1e9100 */
[----:B------:R-:W-:-:S05]  /*0fd0*/  VIADD R5, R18, 0x2 ;  /* 0x0000000212057836 */ /* 0x000fca0000000000 */
[----:B------:R-:W-:-:S04]  /*0fe0*/  LEA.HI R5, R5, R10, RZ, 0x19 ;  /* 0x0000000a05057211 */ /* 0x000fc800078fc8ff */
[----:B------:R-:W-:-:S04]  /*0ff0*/  IADD3 R5, P0, PT, R5, R2, RZ ;  /* 0x0000000205057210 */ /* 0x000fc80007f1e0ff */
[----:B------:R-:W-:Y:S02]  /*1000*/  IADD3.X R24, PT, PT, RZ, R12, RZ, P0, !PT ;  /* 0x0000000cff187210 */ /* 0x000fe400007fe4ff */
        /* <DEDUP_REMOVED lines=13> */
[----:B------:R-:W-:-:S05]  /*10e0*/  IADD3 R5, P0, PT, R5, R2, RZ ;  /* 0x0000000205057210 */ /* 0x000fca0007f1e0ff */
[----:B------:R-:W-:Y:S01]  /*10f0*/  IMAD.X R20, RZ, RZ, R12, P0 ;  /* 0x000000ffff147224 */ /* 0x000fe200000e060c */
[----:B------:R-:W-:-:S04]  /*1100*/  LEA R4, P0, R5, UR14, 0x1 ;  /* 0x0000000e05047c11 */ /* 0x000fc8000f8008ff */
[----:B------:R-:W-:-:S05]  /*1110*/  LEA.HI.X R5, R5, UR15, R20, 0x1, P0 ;  /* 0x0000000f05057c11 */ /* 0x000fca00080f0c14 */
[----:B------:R-:W3:Y:S01]  /*1120*/  LDG.E.U16.CONSTANT R4, desc[UR10][R4.64] ;  /* 0x0000000a04047981 */ /* 0x000ee2000c1e9500 */
[----:B------:R-:W-:Y:S02]  /*1130*/  ISETP.NE.AND P0, PT, R0, 0x4, PT ;  /* 0x000000040000780c */ /* 0x000fe40003f05270 */
[----:B--2---:R-:W-:-:S04]  /*1140*/  SHF.L.U32 R20, R6, 0x2, RZ ;  /* 0x0000000206147819 */ /* 0x004fc800000006ff */
        /* <DEDUP_REMOVED lines=13> */
[----:B------:R-:W-:Y:S01]  /*1220*/  ISETP.NE.AND P0, PT, R0, 0x5, PT ;  /* 0x000000050000780c */ /* 0x000fe20003f05270 */
[----:B--2---:R-:W-:Y:S02]  /*1230*/  IMAD.SHL.U32 R24, R4, 0x4, RZ ;  /* 0x0000000404187824 */ /* 0x004fe400078e00ff */
[----:B------:R-:W0:Y:S04]  /*1240*/  LDS.128 R4, [R22+0x10] ;  /* 0x0000100016047984 */ /* 0x000e280000000c00 */
[----:B------:R-:W1:Y:S01]  /*1250*/  LDC R24, c[0x3][R24] ;  /* 0x00c0000018187b82 */ /* 0x000e620000000800 */
[----:B---3--:R-:W-:-:S05]  /*1260*/  SHF.L.U32 R23, R20, 0x10, RZ ;  /* 0x0000001014177819 */ /* 0x008fca00000006ff */
[----:B-1----:R-:W-:-:S04]  /*1270*/  FMUL R23, R23, R24 ;  /* 0x0000001817177220 */ /* 0x002fc80000400000 */
[----:B0-----:R-:W-:Y:S01]  /*1280*/  FFMA R19, R4, R23, R19 ;  /* 0x0000001704137223 */ /* 0x001fe20000000013 */
[----:B------:R-:W-:Y:S06]  /*1290*/  @!P0 BRA `(.L_x_2) ;  /* 0x00000000006c8947 */ /* 0x000fec0003800000 */
[----:B------:R-:W-:Y:S02]  /*12a0*/  ISETP.NE.AND P0, PT, R0, 0x6, PT ;  /* 0x000000060000780c */ /* 0x000fe40003f05270 */
[----:B------:R-:W2:Y:S11]  /*12b0*/  LDG.E.U8.CONSTANT R0, desc[UR10][R16.64+0x5] ;  /* 0x0000050a10007981 */ /* 0x000eb6000c1e9100 */
[----:B------:R0:W3:Y:S01]  /*12c0*/  @P0 LDG.E.U8.CONSTANT R4, desc[UR10][R16.64+0x6] ;  /* 0x0000060a10040981 */ /* 0x0000e2000c1e9100 */
[----:B------:R-:W-:-:S02]  /*12d0*/  VIADD R7, R18, 0x5 ;  /* 0x0000000512077836 */ /* 0x000fc40000000000 */
[----:B------:R-:W-:-:S03]  /*12e0*/  @P0 VIADD R21, R18, 0x6 ;  /* 0x0000000612150836 */ /* 0x000fc60000000000 */
[-C--:B------:R-:W-:Y:S02]  /*12f0*/  LEA.HI R7, R7, R10.reuse, RZ, 0x19 ;  /* 0x0000000a07077211 */ /* 0x080fe400078fc8ff */
[----:B------:R-:W-:Y:S02]  /*1300*/  @P0 LEA.HI R21, R21, R10, RZ, 0x19 ;  /* 0x0000000a15150211 */ /* 0x000fe400078fc8ff */
[-C--:B------:R-:W-:Y:S02]  /*1310*/  IADD3 R18, P1, PT, R7, R2.reuse, RZ ;  /* 0x0000000207127210 */ /* 0x080fe40007f3e0ff */
[----:B------:R-:W-:-:S03]  /*1320*/  @P0 IADD3 R7, P2, PT, R21, R2, RZ ;  /* 0x0000000215070210 */ /* 0x000fc60007f5e0ff */
[----:B------:R-:W-:Y:S01]  /*1330*/  IMAD.X R23, RZ, RZ, R12, P1 ;  /* 0x000000ffff177224 */ /* 0x000fe200008e060c */
[----:B------:R-:W-:-:S04]  /*1340*/  LEA R20, P1, R18, UR14, 0x1 ;  /* 0x0000000e12147c11 */ /* 0x000fc8000f8208ff */
[----:B------:R-:W-:Y:S01]  /*1350*/  LEA.HI.X R21, R18, UR15, R23, 0x1, P1 ;  /* 0x0000000f12157c11 */ /* 0x000fe200088f0c17 */
[----:B------:R-:W-:Y:S01]  /*1360*/  @P0 IMAD.X R18, RZ, RZ, R12, P2 ;  /* 0x000000ffff120224 */ /* 0x000fe200010e060c */
[----:B0-----:R-:W-:-:S03]  /*1370*/  @P0 LEA R16, P1, R7, UR14, 0x1 ;  /* 0x0000000e07100c11 */ /* 0x001fc6000f8208ff */
[----:B------:R-:W4:Y:S01]  /*1380*/  LDG.E.U16.CONSTANT R20, desc[UR10][R20.64] ;  /* 0x0000000a14147981 */ /* 0x000f22000c1e9500 */
[----:B------:R-:W-:-:S05]  /*1390*/  @P0 LEA.HI.X R17, R7, UR15, R18, 0x1, P1 ;  /* 0x0000000f07110c11 */ /* 0x000fca00088f0c12 */
[----:B------:R-:W5:Y:S01]  /*13a0*/  @P0 LDG.E.U16.CONSTANT R16, desc[UR10][R16.64] ;  /* 0x0000000a10100981 */ /* 0x000f62000c1e9500 */
[----:B--2---:R-:W-:-:S06]  /*13b0*/  SHF.L.U32 R7, R0, 0x2, RZ ;  /* 0x0000000200077819 */ /* 0x004fcc00000006ff */
[----:B------:R-:W0:Y:S01]  /*13c0*/  LDC R7, c[0x3][R7] ;  /* 0x00c0000007077b82 */ /* 0x000e220000000800 */
[----:B---3--:R-:W-:-:S07]  /*13d0*/  @P0 IMAD.SHL.U32 R18, R4, 0x4, RZ ;  /* 0x0000000404120824 */ /* 0x008fce00078e00ff */
[----:B------:R-:W1:Y:S01]  /*13e0*/  @P0 LDC R23, c[0x3][R18] ;  /* 0x00c0000012170b82 */ /* 0x000e620000000800 */
[----:B----4-:R-:W-:Y:S02]  /*13f0*/  IMAD.U32 R0, R20, 0x10000, RZ ;  /* 0x0001000014007824 */ /* 0x010fe400078e00ff */
[----:B-----5:R-:W-:Y:S02]  /*1400*/  @P0 IMAD.U32 R4, R16, 0x10000, RZ ;  /* 0x0001000010040824 */ /* 0x020fe400078e00ff */
[----:B0-----:R-:W-:-:S04]  /*1410*/  FMUL R0, R0, R7 ;  /* 0x0000000700007220 */ /* 0x001fc80000400000 */
[----:B------:R-:W-:Y:S01]  /*1420*/  FFMA R19, R0, R5, R19 ;  /* 0x0000000500137223 */ /* 0x000fe20000000013 */
[----:B-1----:R-:W-:-:S04]  /*1430*/  @P0 FMUL R4, R4, R23 ;  /* 0x0000001704040220 */ /* 0x002fc80000400000 */
[----:B------:R-:W-:-:S07]  /*1440*/  @P0 FFMA R19, R4, R6, R19 ;  /* 0x0000000604130223 */ /* 0x000fce0000000013 */
.L_x_2:
[----:B------:R-:W-:Y:S05]  /*1450*/  BSYNC.RECONVERGENT B0 ;  /* 0x0000000000007941 */ /* 0x000fea0003800200 */
.L_x_1:
[----:B------:R-:W0:Y:S01]  /*1460*/  LDCU UR6, c[0x0][0x3b0] ;  /* 0x00007600ff0677ac */ /* 0x000e220008000800 */
[----:B------:R-:W-:Y:S02]  /*1470*/  UIADD3 UR5, UPT, UPT, UR5, 0x20, URZ ;  /* 0x0000002005057890 */ /* 0x000fe4000fffe0ff */
[----:B------:R-:W-:Y:S02]  /*1480*/  UIADD3 UR4, UPT, UPT, UR4, 0x1, URZ ;  /* 0x0000000104047890 */ /* 0x000fe4000fffe0ff */
[----:B0-----:R-:W-:Y:S01]  /*1490*/  UISETP.GE.AND UP0, UPT, UR5, UR6, UPT ;  /* 0x000000060500728c */ /* 0x001fe2000bf06270 */
[----:B------:R-:W-:Y:S08]  /*14a0*/  BAR.SYNC.DEFER_BLOCKING 0x0 ;  /* 0x0000000000007b1d */ /* 0x000ff00000010000 */
[----:B------:R-:W-:Y:S05]  /*14b0*/  BRA.U !UP0, `(.L_x_5) ;  /* 0xffffffed08787547 */ /* 0x000fea000b83ffff */
.L_x_0:
[----:B------:R-:W-:-:S13]  /*14c0*/  ISETP.GE.AND P0, PT, R14, UR13, PT ;  /* 0x0000000d0e007c0c */ /* 0x000fda000bf06270 */
[----:B------:R-:W-:Y:S05]  /*14d0*/  @P0 EXIT ;  /* 0x000000000000094d */ /* 0x000fea0003800000 */
[----:B------:R-:W0:Y:S01]  /*14e0*/  LDC.64 R2, c[0x0][0x398] ;  /* 0x0000e600ff027b82 */ /* 0x000e220000000a00 */
[----:B------:R-:W-:Y:S01]  /*14f0*/  IMAD R15, R15, UR13, R14 ;  /* 0x0000000d0f0f7c24 */ /* 0x000fe2000f8e020e */
[----:B------:R-:W-:-:S03]  /*1500*/  F2FP.BF16.F32.PACK_AB R19, RZ, R19 ;  /* 0x00000013ff13723e */ /* 0x000fc600000010ff */
[----:B0-----:R-:W-:-:S05]  /*1510*/  IMAD.WIDE.U32 R2, R15, 0x2, R2 ;  /* 0x000000020f027825 */ /* 0x001fca00078e0002 */
[----:B------:R-:W-:Y:S01]  /*1520*/  STG.E.U16 desc[UR10][R2.64], R19 ;  /* 0x0000001302007986 */ /* 0x000fe2000c10150a */
[----:B------:R-:W-:Y:S05]  /*1530*/  EXIT ;  /* 0x000000000000794d */ /* 0x000fea0003800000 */
.L_x_6:
[----:B------:R-:W-:-:S00]  /*1540*/  BRA `(.L_x_6) ;  /* 0xfffffffc00fc7947 */ /* 0x000fc0000383ffff */
[----:B------:R-:W-:-:S00]  /*1550*/  NOP ;  /* 0x0000000000007918 */ /* 0x000fc00000000000 */
        /* <DEDUP_REMOVED lines=10> */
.L_x_13:


//--------------------- .text._ZN8pygpukit12grouped_gemm26grouped_gemm_simple_kernelEPK13__nv_bfloat16PKhS3_PS1_PKiiii --------------------------
	.section	.text._ZN8pygpukit12grouped_gemm26grouped_gemm_simple_kernelEPK13__nv_bfloat16PKhS3_PS1_PKiiii,"ax",@progbits
	.align	128
        .global         _ZN8pygpukit12grouped_gemm26grouped_gemm_simple_kernelEPK13__nv_bfloat16PKhS3_PS1_PKiiii
        .type           _ZN8pygpukit12grouped_gemm26grouped_gemm_simple_kernelEPK13__nv_bfloat16PKhS3_PS1_PKiiii,@function
        .size           _ZN8pygpukit12grouped_gemm26grouped_gemm_simple_kernelEPK13__nv_bfloat16PKhS3_PS1_PKiiii,(.L_x_14 - _ZN8pygpukit12grouped_gemm26grouped_gemm_simple_kernelEPK13__nv_bfloat16PKhS3_PS1_PKiiii)
        .other          _ZN8pygpukit12grouped_gemm26grouped_gemm_simple_kernelEPK13__nv_bfloat16PKhS3_PS1_PKiiii,@"STO_CUDA_ENTRY STV_DEFAULT"
_ZN8pygpukit12grouped_gemm26grouped_gemm_simple_kernelEPK13__nv_bfloat16PKhS3_PS1_PKiiii:
.text._ZN8pygpukit12grouped_gemm26grouped_gemm_simple_kernelEPK13__nv_bfloat16PKhS3_PS1_PKiiii:
[----:B------:R-:W-:Y:S01]  /*0000*/  LDC R1, c[0x0][0x37c] ;  /* 0x0000df00ff017b82 */ /* 0x000fe20000000800 */
[----:B------:R-:W0:Y:S07]  /*0010*/  S2R R2, SR_TID.X ;  /* 0x0000000000027919 */ /* 0x000e2e0000002100 */
[----:B------:R-:W0:Y:S01]  /*0020*/  S2UR UR4, SR_CTAID.Y ;  /* 0x00000000000479c3 */ /* 0x000e220000002600 */
[----:B------:R-:W1:Y:S01]  /*0030*/  LDCU.64 UR8, c[0x0][0x3a8] ;  /* 0x00007500ff0877ac */ /* 0x000e620008000a00 */
[----:B------:R-:W2:Y:S06]  /*0040*/  S2R R0, SR_CTAID.X ;  /* 0x0000000000007919 */ /* 0x000eac0000002500 */
[----:B------:R-:W0:Y:S02]  /*0050*/  LDC R15, c[0x0][0x360] ;  /* 0x0000d800ff0f7b82 */ /* 0x000e240000000800 */
[----:B0-----:R-:W-:-:S05]  /*0060*/  IMAD R15, R15, UR4, R2 ;  /* 0x000000040f0f7c24 */ /* 0x001fca000f8e0202 */
[----:B-1----:R-:W-:-:S04]  /*0070*/  ISETP.GE.AND P0, PT, R15, UR9, PT ;  /* 0x000000090f007c0c */ /* 0x002fc8000bf06270 */
[----:B--2---:R-:W-:-:S13]  /*0080*/  ISETP.GE.OR P0, PT, R0, UR8, P0 ;  /* 0x0000000800007c0c */ /* 0x004fda0008706670 */
[----:B------:R-:W-:Y:S05]  /*0090*/  @P0 EXIT ;  /* 0x000000000000094d */ /* 0x000fea0003800000 */
[----:B------:R-:W0:Y:S01]  /*00a0*/  LDC.64 R2, c[0x0][0x3a0] ;  /* 0x0000e800ff027b82 */ /* 0x000e220000000a00 */
[----:B------:R-:W1:Y:S01]  /*00b0*/  LDCU.64 UR10, c[0x0][0x358] ;  /* 0x00006b00ff0a77ac */ /* 0x000e620008000a00 */
[----:B------:R-:W2:Y:S01]  /*00c0*/  LDCU UR8, c[0x0][0x3b0] ;  /* 0x00007600ff0877ac */ /* 0x000ea20008000800 */
[----:B0-----:R-:W-:-:S06]  /*00d0*/  IMAD.WIDE.U32 R2, R0, 0x4, R2 ;  /* 0x0000000400027825 */ /* 0x001fcc00078e0002 */
[----:B-1----:R-:W3:Y:S01]  /*00e0*/  LDG.E.CONSTANT R2, desc[UR10][R2.64] ;  /* 0x0000000a02027981 */ /* 0x002ee2000c1e9900 */
[----:B--2---:R-:W-:Y:S01]  /*00f0*/  UIADD3 UR4, UPT, UPT, UR8, 0x7f, URZ ;  /* 0x0000007f08047890 */ /* 0x004fe2000fffe0ff */
[----:B------:R-:W-:Y:S01]  /*0100*/  IMAD.MOV.U32 R20, RZ, RZ, RZ ;  /* 0x000000ffff147224 */ /* 0x000fe200078e00ff */
[----:B------:R-:W-:Y:S02]  /*0110*/  USHF.R.S32.HI UR6, URZ, 0x1f, UR8 ;  /* 0x0000001fff067899 */ /* 0x000fe40008011408 */
[----:B------:R-:W-:Y:S02]  /*0120*/  USHF.R.S32.HI UR5, URZ, 0x1f, UR4 ;  /* 0x0000001fff057899 */ /* 0x000fe40008011404 */
[----:B------:R-:W-:Y:S02]  /*0130*/  UIMAD.WIDE.U32 UR12, UR8, UR9, URZ ;  /* 0x00000009080c72a5 */ /* 0x000fe4000f8e00ff */
[----:B------:R-:W-:Y:S02]  /*0140*/  ULEA.HI UR5, UR5, UR4, URZ, 0x7 ;  /* 0x0000000405057291 */ /* 0x000fe4000f8f38ff */
[----:B------:R-:W-:-:S02]  /*0150*/  UIADD3 UR4, UPT, UPT, UR9, 0x7f, URZ ;  /* 0x0000007f09047890 */ /* 0x000fc4000fffe0ff */
[----:B------:R-:W-:Y:S02]  /*0160*/  USHF.R.S32.HI UR5, URZ, 0x7, UR5 ;  /* 0x00000007ff057899 */ /* 0x000fe40008011405 */
[----:B------:R-:W-:Y:S02]  /*0170*/  USHF.R.U32.HI UR4, URZ, 0x7, UR4 ;  /* 0x00000007ff047899 */ /* 0x000fe40008011604 */
[----:B------:R-:W-:Y:S02]  /*0180*/  USHF.R.S32.HI UR7, URZ, 0x1f, UR5 ;  /* 0x0000001fff077899 */ /* 0x000fe40008011405 */
[----:B------:R-:W-:Y:S02]  /*0190*/  UIMAD UR6, UR6, UR9, URZ ;  /* 0x00000009060672a4 */ /* 0x000fe4000f8e02ff */
[----:B------:R-:W-:Y:S02]  /*01a0*/  UIMAD.WIDE.U32 UR14, UR5, UR4, URZ ;  /* 0x00000004050e72a5 */ /* 0x000fe4000f8e00ff */
[----:B------:R-:W-:-:S02]  /*01b0*/  UIMAD UR4, UR7, UR4, URZ ;  /* 0x00000004070472a4 */ /* 0x000fc4000f8e02ff */
[----:B------:R-:W-:Y:S02]  /*01c0*/  UIADD3 UR6, UPT, UPT, UR13, UR6, URZ ;  /* 0x000000060d067290 */ /* 0x000fe4000fffe0ff */
[----:B------:R-:W-:Y:S02]  /*01d0*/  UIADD3 UR4, UPT, UPT, UR15, UR4, URZ ;  /* 0x000000040f047290 */ /* 0x000fe4000fffe0ff */
[----:B------:R-:W-:Y:S01]  /*01e0*/  UISETP.GE.AND UP0, UPT, UR8, 0x1, UPT ;  /* 0x000000010800788c */ /* 0x000fe2000bf06270 */
[----:B---3--:R-:W-:Y:S01]  /*01f0*/  SHF.R.S32.HI R3, RZ, 0x1f, R2 ;  /* 0x0000001fff037819 */ /* 0x008fe20000011402 */
[C---:B------:R-:W-:Y:S02]  /*0200*/  IMAD R4, R2.reuse, UR6, RZ ;  /* 0x0000000602047c24 */ /* 0x040fe4000f8e02ff */
[----:B------:R-:W-:Y:S02]  /*0210*/  IMAD R6, R2, UR4, RZ ;  /* 0x0000000402067c24 */ /* 0x000fe4000f8e02ff */
[----:B------:R-:W-:-:S02]  /*0220*/  IMAD R7, R3, UR12, R4 ;  /* 0x0000000c03077c24 */ /* 0x000fc4000f8e0204 */
[----:B------:R-:W-:Y:S02]  /*0230*/  IMAD R17, R3, UR14, R6 ;  /* 0x0000000e03117c24 */ /* 0x000fe4000f8e0206 */
[----:B------:R-:W-:-:S04]  /*0240*/  IMAD.WIDE.U32 R4, R2, UR12, RZ ;  /* 0x0000000c02047c25 */ /* 0x000fc8000f8e00ff */
[----:B------:R-:W-:Y:S01]  /*0250*/  IMAD.WIDE.U32 R2, R2, UR14, RZ ;  /* 0x0000000e02027c25 */ /* 0x000fe2000f8e00ff */
[----:B------:R-:W-:Y:S06]  /*0260*/  BRA.U !UP0, `(.L_x_7) ;  /* 0x0000000d08f87547 */ /* 0x000fec000b800000 */
[----:B------:R-:W-:Y:S01]  /*0270*/  UISETP.GE.U32.AND UP1, UPT, UR8, 0x8, UPT ;  /* 0x000000080800788c */ /* 0x000fe2000bf26070 */
[----:B------:R-:W-:Y:S01]  /*0280*/  SHF.R.U32.HI R14, RZ, 0x7, R15 ;  /* 0x00000007ff0e7819 */ /* 0x000fe2000001160f */
[----:B------:R-:W-:Y:S01]  /*0290*/  ULOP3.LUT UR4, UR8, 0x7, URZ, 0xc0, !UPT ;  /* 0x0000000708047892 */ /* 0x000fe2000f8ec0ff */
[----:B------:R-:W-:Y:S01]  /*02a0*/  IMAD.IADD R16, R5, 0x1, R7 ;  /* 0x0000000105107824 */ /* 0x000fe200078e0207 */
[----:B------:R-:W-:Y:S01]  /*02b0*/  IADD3 R17, PT, PT, R3, R17, RZ ;  /* 0x0000001103117210 */ /* 0x000fe20007ffe0ff */
[----:B------:R-:W-:Y:S01]  /*02c0*/  IMAD R18, R0, UR8, RZ ;  /* 0x0000000800127c24 */ /* 0x000fe2000f8e02ff */
[----:B------:R-:W-:Y:S01]  /*02d0*/  CS2R R20, SRZ ;  /* 0x0000000000147805 */ /* 0x000fe2000001ff00 */
[----:B------:R-:W-:Y:S01]  /*02e0*/  IMAD R19, R15, UR8, RZ ;  /* 0x000000080f137c24 */ /* 0x000fe2000f8e02ff */
[----:B------:R-:W-:Y:S01]  /*02f0*/  UISETP.NE.AND UP0, UPT, UR4, URZ, UPT ;  /* 0x000000ff0400728c */ /* 0x000fe2000bf05270 */
[----:B------:R-:W-:Y:S01]  /*0300*/  IMAD R14, R14, UR5, RZ ;  /* 0x000000050e0e7c24 */ /* 0x000fe2000f8e02ff */
[----:B------:R-:W-:Y:S09]  /*0310*/  BRA.U !UP1, `(.L_x_8) ;  /* 0x0000000509607547 */ /* 0x000ff2000b800000 */
[----:B------:R-:W0:Y:S01]  /*0320*/  LDC.64 R6, c[0x0][0x380] ;  /* 0x0000e000ff067b82 */ /* 0x000e220000000a00 */
[----:B------:R-:W1:Y:S01]  /*0330*/  LDCU.64 UR6, c[0x0][0x388] ;  /* 0x00007100ff0677ac */ /* 0x000e620008000a00 */
[----:B------:R-:W-:Y:S02]  /*0340*/  HFMA2 R11, -RZ, RZ, 0, 0 ;  /* 0x00000000ff0b7431 */ /* 0x000fe400000001ff */
[----:B------:R-:W-:Y:S01]  /*0350*/  IMAD.MOV.U32 R20, RZ, RZ, RZ ;  /* 0x000000ffff147224 */ /* 0x000fe200078e00ff */
[----:B------:R-:W-:Y:S01]  /*0360*/  ULOP3.LUT UR5, UR8, 0x7ffffff8, URZ, 0xc0, !UPT ;  /* 0x7ffffff808057892 */ /* 0x000fe2000f8ec0ff */
[----:B------:R-:W2:Y:S05]  /*0370*/  LDCU.64 UR12, c[0x0][0x390] ;  /* 0x00007200ff0c77ac */ /* 0x000eaa0008000a00 */
[----:B------:R-:W-:-:S02]  /*0380*/  IMAD.U32 R21, RZ, RZ, UR5 ;  /* 0x00000005ff157e24 */ /* 0x000fc4000f8e00ff */
[----:B0-----:R-:W-:-:S03]  /*0390*/  IMAD.WIDE.U32 R6, R18, 0x2, R6 ;  /* 0x0000000212067825 */ /* 0x001fc600078e0006 */
[----:B------:R-:W-:Y:S02]  /*03a0*/  IADD3 R12, P0, PT, R6, 0x8, RZ ;  /* 0x00000008060c7810 */ /* 0x000fe40007f1e0ff */
[----:B-1----:R-:W-:Y:S01]  /*03b0*/  IADD3 R6, P1, P2, R4, UR6, R19 ;  /* 0x0000000604067c10 */ /* 0x002fe2000fa3e013 */
[----:B------:R-:W-:Y:S02]  /*03c0*/  UIADD3 UR6, UPT, UPT, -UR5, URZ, URZ ;  /* 0x000000ff05067290 */ /* 0x000fe4000fffe1ff */
[----:B------:R-:W-:Y:S01]  /*03d0*/  IMAD.X R13, RZ, RZ, R7, P0 ;  /* 0x000000ffff0d7224 */ /* 0x000fe200000e0607 */
[----:B------:R-:W-:Y:S02]  /*03e0*/  IADD3 R6, P0, PT, R6, 0x3, RZ ;  /* 0x0000000306067810 */ /* 0x000fe40007f1e0ff */
[----:B------:R-:W-:-:S05]  /*03f0*/  IADD3.X R7, PT, PT, R16, UR7, RZ, P1, P2 ;  /* 0x0000000710077c10 */ /* 0x000fca0008fe44ff */
[----:B--2---:R-:W-:-:S07]  /*0400*/  IMAD.X R7, RZ, RZ, R7, P0 ;  /* 0x000000ffff077224 */ /* 0x004fce00000e0607 */
.L_x_9:
[----:B------:R-:W2:Y:S01]  /*0410*/  LDG.E.U8.CONSTANT R10, desc[UR10][R6.64+-0x3] ;  /* 0xfffffd0a060a7981 */ /* 0x000ea2000c1e9100 */
[----:B------:R-:W-:-:S04]  /*0420*/  LEA.HI R9, R11, R14, RZ, 0x19 ;  /* 0x0000000e0b097211 */ /* 0x000fc800078fc8ff */
[----:B------:R-:W-:-:S04]  /*0430*/  IADD3 R9, P0, PT, R9, R2, RZ ;  /* 0x0000000209097210 */ /* 0x000fc80007f1e0ff */
[----:B------:R-:W-:Y:S02]  /*0440*/  IADD3.X R22, PT, PT, RZ, R17, RZ, P0, !PT ;  /* 0x00000011ff167210 */ /* 0x000fe400007fe4ff */
[----:B------:R-:W-:-:S04]  /*0450*/  LEA R8, P0, R9, UR12, 0x1 ;  /* 0x0000000c09087c11 */ /* 0x000fc8000f8008ff */
[----:B------:R-:W-:Y:S02]  /*0460*/  LEA.HI.X R9, R9, UR13, R22, 0x1, P0 ;  /* 0x0000000d09097c11 */ /* 0x000fe400080f0c16 */
[----:B------:R-:W3:Y:S04]  /*0470*/  LDG.E.U8.CONSTANT R22, desc[UR10][R6.64+-0x1] ;  /* 0xffffff0a06167981 */ /* 0x000ee8000c1e9100 */
[----:B------:R0:W4:Y:S02]  /*0480*/  LDG.E.U16.CONSTANT R23, desc[UR10][R8.64] ;  /* 0x0000000a08177981 */ /* 0x000124000c1e9500 */
[----:B0-----:R-:W-:Y:S02]  /*0490*/  IMAD.MOV.U32 R8, RZ, RZ, R12 ;  /* 0x000000ffff087224 */ /* 0x001fe400078e000c */
[----:B------:R-:W-:Y:S01]  /*04a0*/  IMAD.MOV.U32 R9, RZ, RZ, R13 ;  /* 0x000000ffff097224 */ /* 0x000fe200078e000d */
[----:B------:R-:W5:Y:S04]  /*04b0*/  LDG.E.U8.CONSTANT R12, desc[UR10][R6.64+-0x2] ;  /* 0xfffffe0a060c7981 */ /* 0x000f68000c1e9100 */
[----:B------:R-:W3:Y:S04]  /*04c0*/  LDG.E.U16.CONSTANT R24, desc[UR10][R8.64+-0x8] ;  /* 0xfffff80a08187981 */ /* 0x000ee8000c1e9500 */
[----:B------:R-:W3:Y:S01]  /*04d0*/  LDG.E.U16.CONSTANT R13, desc[UR10][R8.64+-0x6] ;  /* 0xfffffa0a080d7981 */ /* 0x000ee2000c1e9500 */
[----:B--2---:R-:W-:-:S04]  /*04e0*/  SHF.L.U32 R26, R10, 0x2, RZ ;  /* 0x000000020a1a7819 */ /* 0x004fc800000006ff */
[----:B------:R-:W0:Y:S01]  /*04f0*/  LDC R27, c[0x3][R26] ;  /* 0x00c000001a1b7b82 */ /* 0x000e220000000800 */
[----:B----4-:R-:W-:Y:S02]  /*0500*/  IMAD.U32 R10, R23, 0x10000, RZ ;  /* 0x00010000170a7824 */ /* 0x010fe400078e00ff */
[----:B------:R-:W2:Y:S01]  /*0510*/  LDG.E.U8.CONSTANT R23, desc[UR10][R6.64] ;  /* 0x0000000a06177981 */ /* 0x000ea2000c1e9100 */
[----:B-----5:R-:W-:-:S03]  /*0520*/  SHF.L.U32 R29, R12, 0x2, RZ ;  /* 0x000000020c1d7819 */ /* 0x020fc600000006ff */
[----:B------:R-:W4:Y:S01]  /*0530*/  LDG.E.U16.CONSTANT R12, desc[UR10][R8.64+-0x2] ;  /* 0xfffffe0a080c7981 */ /* 0x000f22000c1e9500 */
[----:B---3--:R-:W-:-:S03]  /*0540*/  IMAD.U32 R25, R24, 0x10000, RZ ;  /* 0x0001000018197824 */ /* 0x008fc600078e00ff */
[----:B------:R-:W3:Y:S01]  /*0550*/  LDG.E.U16.CONSTANT R24, desc[UR10][R8.64+-0x4] ;  /* 0xfffffc0a08187981 */ /* 0x000ee2000c1e9500 */
[----:B------:R-:W1:Y:S01]  /*0560*/  LDC R29, c[0x3][R29] ;  /* 0x00c000001d1d7b82 */ /* 0x000e620000000800 */
[----:B0-----:R-:W-:-:S04]  /*0570*/  FMUL R27, R10, R27 ;  /* 0x0000001b0a1b7220 */ /* 0x001fc80000400000 */
[----:B------:R-:W-:Y:S02]  /*0580*/  FFMA R25, R25, R27, R20 ;  /* 0x0000001b19197223 */ /* 0x000fe40000000014 */
[----:B------:R-:W5:Y:S01]  /*0590*/  LDG.E.U8.CONSTANT R20, desc[UR10][R6.64+0x1] ;  /* 0x0000010a06147981 */ /* 0x000f62000c1e9100 */
[----:B------:R-:W-:Y:S02]  /*05a0*/  IMAD.U32 R28, R13, 0x10000, RZ ;  /* 0x000100000d1c7824 */ /* 0x000fe400078e00ff */
[----:B-1----:R-:W-:-:S04]  /*05b0*/  FMUL R13, R10, R29 ;  /* 0x0000001d0a0d7220 */ /* 0x002fc80000400000 */
[----:B------:R-:W-:Y:S02]  /*05c0*/  FFMA R25, R28, R13, R25 ;  /* 0x0000000d1c197223 */ /* 0x000fe40000000019 */
[----:B------:R-:W4:Y:S01]  /*05d0*/  LDG.E.U16.CONSTANT R13, desc[UR10][R8.64] ;  /* 0x0000000a080d7981 */ /* 0x000f22000c1e9500 */
[----:B------:R-:W-:-:S03]  /*05e0*/  IMAD.SHL.U32 R28, R22, 0x4, RZ ;  /* 0x00000004161c7824 */ /* 0x000fc600078e00ff */
[----:B------:R-:W4:Y:S03]  /*05f0*/  LDG.E.U8.CONSTANT R22, desc[UR10][R6.64+0x2] ;  /* 0x0000020a06167981 */ /* 0x000f26000c1e9100 */
[----:B------:R-:W0:Y:S01]  /*0600*/  LDC R28, c[0x3][R28] ;  /* 0x00c000001c1c7b82 */ /* 0x000e220000000800 */
[----:B--2---:R-:W-:Y:S01]  /*0610*/  SHF.L.U32 R27, R23, 0x2, RZ ;  /* 0x00000002171b7819 */ /* 0x004fe200000006ff */
[----:B0-----:R-:W-:-:S06]  /*0620*/  FMUL R23, R10, R28 ;  /* 0x0000001c0a177220 */ /* 0x001fcc0000400000 */
[----:B------:R-:W0:Y:S01]  /*0630*/  LDC R27, c[0x3][R27] ;  /* 0x00c000001b1b7b82 */ /* 0x000e220000000800 */
[----:B---3--:R-:W-:-:S04]  /*0640*/  IMAD.U32 R24, R24, 0x10000, RZ ;  /* 0x0001000018187824 */ /* 0x008fc800078e00ff */
[----:B------:R-:W-:Y:S02]  /*0650*/  FFMA R24, R24, R23, R25 ;  /* 0x0000001718187223 */ /* 0x000fe40000000019 */
[----:B------:R-:W2:Y:S01]  /*0660*/  LDG.E.U8.CONSTANT R23, desc[UR10][R6.64+0x3] ;  /* 0x0000030a06177981 */ /* 0x000ea2000c1e9100 */
[----:B-----5:R-:W-:-:S04]  /*0670*/  IMAD.SHL.U32 R20, R20, 0x4, RZ ;  /* 0x0000000414147824 */ /* 0x020fc800078e00ff */
[----:B------:R1:W3:Y:S02]  /*0680*/  LDC R25, c[0x3][R20] ;  /* 0x00c0000014197b82 */ /* 0x0002e40000000800 */
[----:B-1----:R1:W5:Y:S01]  /*0690*/  LDG.E.U8.CONSTANT R20, desc[UR10][R6.64+0x4] ;  /* 0x0000040a06147981 */ /* 0x002362000c1e9100 */
[----:B----4-:R-:W-:Y:S01]  /*06a0*/  SHF.L.U32 R12, R12, 0x10, RZ ;  /* 0x000000100c0c7819 */ /* 0x010fe200000006ff */
[----:B0-----:R-:W-:-:S04]  /*06b0*/  FMUL R26, R10, R27 ;  /* 0x0000001b0a1a7220 */ /* 0x001fc80000400000 */
[----:B------:R-:W-:Y:S02]  /*06c0*/  FFMA R26, R12, R26, R24 ;  /* 0x0000001a0c1a7223 */ /* 0x000fe40000000018 */
[----:B------:R-:W4:Y:S04]  /*06d0*/  LDG.E.U16.CONSTANT R12, desc[UR10][R8.64+0x2] ;  /* 0x0000020a080c7981 */ /* 0x000f28000c1e9500 */
[----:B------:R-:W4:Y:S01]  /*06e0*/  LDG.E.U16.CONSTANT R24, desc[UR10][R8.64+0x4] ;  /* 0x0000040a08187981 */ /* 0x000f22000c1e9500 */
[----:B------:R-:W-:Y:S02]  /*06f0*/  IMAD.U32 R13, R13, 0x10000, RZ ;  /* 0x000100000d0d7824 */ /* 0x000fe400078e00ff */
[----:B---3--:R-:W-:-:S04]  /*0700*/  FMUL R25, R10, R25 ;  /* 0x000000190a197220 */ /* 0x008fc80000400000 */
[----:B------:R-:W-:Y:S02]  /*0710*/  FFMA R25, R13, R25, R26 ;  /* 0x000000190d197223 */ /* 0x000fe4000000001a */
[----:B------:R-:W3:Y:S01]  /*0720*/  LDG.E.U16.CONSTANT R13, desc[UR10][R8.64+0x6] ;  /* 0x0000060a080d7981 */ /* 0x000ee2000c1e9500 */
[----:B------:R-:W-:-:S04]  /*0730*/  IMAD.SHL.U32 R22, R22, 0x4, RZ ;  /* 0x0000000416167824 */ /* 0x000fc800078e00ff */
[----:B------:R-:W0:Y:S01]  /*0740*/  LDC R29, c[0x3][R22] ;  /* 0x00c00000161d7b82 */ /* 0x000e220000000800 */
[----:B------:R-:W-:-:S04]  /*0750*/  UIADD3 UR6, UPT, UPT, UR6, 0x8, URZ ;  /* 0x0000000806067890 */ /* 0x000fc8000fffe0ff */
[----:B------:R-:W-:Y:S01]  /*0760*/  UISETP.NE.AND UP1, UPT, UR6, URZ, UPT ;  /* 0x000000ff0600728c */ /* 0x000fe2000bf25270 */
[----:B-1----:R-:W-:Y:S01]  /*0770*/  IADD3 R6, P1, PT, R6, 0x8, RZ ;  /* 0x0000000806067810 */ /* 0x002fe20007f3e0ff */
[----:B------:R-:W-:-:S03]  /*0780*/  VIADD R11, R11, 0x8 ;  /* 0x000000080b0b7836 */ /* 0x000fc60000000000 */
[----:B------:R-:W-:Y:S01]  /*0790*/  IADD3.X R7, PT, PT, RZ, R7, RZ, P1, !PT ;  /* 0x00000007ff077210 */ /* 0x000fe20000ffe4ff */
[----:B0-----:R-:W-:Y:S01]  /*07a0*/  FMUL R29, R10, R29 ;  /* 0x0000001d0a1d7220 */ /* 0x001fe20000400000 */
[----:B--2---:R-:W-:-:S04]  /*07b0*/  SHF.L.U32 R26, R23, 0x2, RZ ;  /* 0x00000002171a7819 */ /* 0x004fc800000006ff */
[----:B------:R-:W0:Y:S01]  /*07c0*/  LDC R27, c[0x3][R26] ;  /* 0x00c000001a1b7b82 */ /* 0x000e220000000800 */
[----:B-----5:R-:W-:-:S07]  /*07d0*/  IMAD.SHL.U32 R23, R20, 0x4, RZ ;  /* 0x0000000414177824 */ /* 0x020fce00078e00ff */
[----:B------:R-:W1:Y:S01]  /*07e0*/  LDC R23, c[0x3][R23] ;  /* 0x00c0000017177b82 */ /* 0x000e620000000800 */
[----:B----4-:R-:W-:-:S04]  /*07f0*/  IMAD.U32 R12, R12, 0x10000, RZ ;  /* 0x000100000c0c7824 */ /* 0x010fc800078e00ff */
[----:B------:R-:W-:Y:S01]  /*0800*/  FFMA R12, R12, R29, R25 ;  /* 0x0000001d0c0c7223 */ /* 0x000fe20000000019 */
[----:B------:R-:W-:Y:S01]  /*0810*/  SHF.L.U32 R25, R24, 0x10, RZ ;  /* 0x0000001018197819 */ /* 0x000fe200000006ff */
[----:B0-----:R-:W-:-:S04]  /*0820*/  FMUL R27, R10, R27 ;  /* 0x0000001b0a1b7220 */ /* 0x001fc80000400000 */
[----:B------:R-:W-:Y:S01]  /*0830*/  FFMA R25, R25, R27, R12 ;  /* 0x0000001b19197223 */ /* 0x000fe2000000000c */
[----:B------:R-:W-:Y:S01]  /*0840*/  IADD3 R12, P0, PT, R8, 0x10, RZ ;  /* 0x00000010080c7810 */ /* 0x000fe20007f1e0ff */
[----:B---3--:R-:W-:-:S04]  /*0850*/  IMAD.U32 R20, R13, 0x10000, RZ ;  /* 0x000100000d147824 */ /* 0x008fc800078e00ff */
[----:B------:R-:W-:Y:S02]  /*0860*/  IMAD.X R13, RZ, RZ, R9, P0 ;  /* 0x000000ffff0d7224 */ /* 0x000fe400000e0609 */
[----:B-1----:R-:W-:-:S04]  /*0870*/  FMUL R10, R10, R23 ;  /* 0x000000170a0a7220 */ /* 0x002fc80000400000 */
[----:B------:R-:W-:Y:S01]  /*0880*/  FFMA R20, R20, R10, R25 ;  /* 0x0000000a14147223 */ /* 0x000fe20000000019 */
[----:B------:R-:W-:Y:S06]  /*0890*/  BRA.U UP1, `(.L_x_9) ;  /* 0xfffffff901dc7547 */ /* 0x000fec000b83ffff */
.L_x_8:
[----:B------:R-:W-:Y:S05]  /*08a0*/  BRA.U !UP0, `(.L_x_7) ;  /* 0x0000000908687547 */ /* 0x000fea000b800000 */
[----:B------:R-:W-:Y:S02]  /*08b0*/  UISETP.GE.U32.AND UP0, UPT, UR4, 0x4, UPT ;  /* 0x000000040400788c */ /* 0x000fe4000bf06070 */
[----:B------:R-:W-:-:S04]  /*08c0*/  ULOP3.LUT UR5, UR8, 0x3, URZ, 0xc0, !UPT ;  /* 0x0000000308057892 */ /* 0x000fc8000f8ec0ff */
[----:B------:R-:W-:-:S03]  /*08d0*/  UISETP.NE.AND UP1, UPT, UR5, URZ, UPT ;  /* 0x000000ff0500728c */ /* 0x000fc6000bf25270 */
[----:B------:R-:W-:Y:S08]  /*08e0*/  BRA.U !UP0, `(.L_x_10) ;  /* 0x0000000508307547 */ /* 0x000ff0000b800000 */
[----:B------:R-:W0:Y:S01]  /*08f0*/  LDCU.128 UR12, c[0x0][0x380] ;  /* 0x00007000ff0c77ac */ /* 0x000e220008000c00 */
[----:B------:R-:W-:Y:S01]  /*0900*/  IMAD.IADD R7, R19, 0x1, R21 ;  /* 0x0000000113077824 */ /* 0x000fe200078e0215 */
[----:B------:R-:W1:Y:S04]  /*0910*/  LDCU.64 UR6, c[0x0][0x390] ;  /* 0x00007200ff0677ac */ /* 0x000e680008000a00 */
        /* <DEDUP_REMOVED lines=8> */
[----:B------:R0:W3:Y:S01]  /*09a0*/  LDG.E.U16.CONSTANT R28, desc[UR10][R8.64] ;  /* 0x0000000a081c7981 */ /* 0x0000e2000c1e9500 */
[C---:B------:R-:W-:Y:S01]  /*09b0*/  VIADD R11, R21.reuse, 0x1 ;  /* 0x00000001150b7836 */ /* 0x040fe20000000000 */
[----:B------:R-:W-:Y:S02]  /*09c0*/  IADD3 R13, PT, PT, R21, 0x2, RZ ;  /* 0x00000002150d7810 */ /* 0x000fe40007ffe0ff */
[----:B------:R-:W-:Y:S02]  /*09d0*/  IADD3 R12, P3, P4, R4, R21, R19 ;  /* 0x00000015040c7210 */ /* 0x000fe40007c7e013 */
[----:B------:R-:W-:Y:S02]  /*09e0*/  LEA.HI R11, R11, R14, RZ, 0x19 ;  /* 0x0000000e0b0b7211 */ /* 0x000fe400078fc8ff */
[----:B------:R-:W-:Y:S02]  /*09f0*/  IADD3 R12, P1, PT, R12, UR14, RZ ;  /* 0x0000000e0c0c7c10 */ /* 0x000fe4000ff3e0ff */
[----:B------:R-:W-:-:S02]  /*0a00*/  IADD3 R10, P5, PT, R11, R2, RZ ;  /* 0x000000020b0a7210 */ /* 0x000fc40007fbe0ff */
[----:B------:R-:W-:Y:S02]  /*0a10*/  LEA.HI R11, R13, R14, RZ, 0x19 ;  /* 0x0000000e0d0b7211 */ /* 0x000fe400078fc8ff */
[----:B------:R-:W-:Y:S01]  /*0a20*/  IADD3.X R13, PT, PT, R16, RZ, RZ, P3, P4 ;  /* 0x000000ff100d7210 */ /* 0x000fe20001fe84ff */
[----:B0-----:R-:W-:Y:S01]  /*0a30*/  IMAD.X R9, RZ, RZ, R17, P5 ;  /* 0x000000ffff097224 */ /* 0x001fe200028e0611 */
[----:B------:R-:W-:Y:S02]  /*0a40*/  IADD3 R7, P2, PT, R18, R21, RZ ;  /* 0x0000001512077210 */ /* 0x000fe40007f5e0ff */
[----:B------:R-:W-:-:S03]  /*0a50*/  IADD3.X R13, PT, PT, R13, UR15, RZ, P1, !PT ;  /* 0x0000000f0d0d7c10 */ /* 0x000fc60008ffe4ff */
[----:B------:R-:W-:Y:S01]  /*0a60*/  IMAD.X R22, RZ, RZ, RZ, P2 ;  /* 0x000000ffff167224 */ /* 0x000fe200010e06ff */
[C---:B------:R-:W-:Y:S01]  /*0a70*/  LEA R8, P2, R10.reuse, UR6, 0x1 ;  /* 0x000000060a087c11 */ /* 0x040fe2000f8408ff */
[----:B------:R-:W4:Y:S03]  /*0a80*/  LDG.E.U8.CONSTANT R24, desc[UR10][R12.64+0x1] ;  /* 0x0000010a0c187981 */ /* 0x000f26000c1e9100 */
[----:B------:R-:W-:Y:S01]  /*0a90*/  LEA.HI.X R9, R10, UR7, R9, 0x1, P2 ;  /* 0x000000070a097c11 */ /* 0x000fe200090f0c09 */
[----:B------:R-:W5:Y:S04]  /*0aa0*/  LDG.E.U8.CONSTANT R25, desc[UR10][R12.64+0x2] ;  /* 0x0000020a0c197981 */ /* 0x000f68000c1e9100 */
[----:B------:R-:W5:Y:S04]  /*0ab0*/  LDG.E.U8.CONSTANT R26, desc[UR10][R12.64+0x3] ;  /* 0x0000030a0c1a7981 */ /* 0x000f68000c1e9100 */
[----:B------:R0:W5:Y:S02]  /*0ac0*/  LDG.E.U16.CONSTANT R27, desc[UR10][R8.64] ;  /* 0x0000000a081b7981 */ /* 0x000164000c1e9500 */
[----:B0-----:R-:W-:-:S04]  /*0ad0*/  IADD3 R9, PT, PT, R21, 0x3, RZ ;  /* 0x0000000315097810 */ /* 0x001fc80007ffe0ff */
[----:B------:R-:W-:Y:S01]  /*0ae0*/  LEA.HI R9, R9, R14, RZ, 0x19 ;  /* 0x0000000e09097211 */ /* 0x000fe200078fc8ff */
[----:B--2---:R-:W-:Y:S01]  /*0af0*/  IMAD.SHL.U32 R29, R6, 0x4, RZ ;  /* 0x00000004061d7824 */ /* 0x004fe200078e00ff */
[----:B------:R-:W-:-:S04]  /*0b00*/  LEA R6, P0, R7, UR12, 0x1 ;  /* 0x0000000c07067c11 */ /* 0x000fc8000f8008ff */
[----:B------:R-:W-:Y:S01]  /*0b10*/  LEA.HI.X R7, R7, UR13, R22, 0x1, P0 ;  /* 0x0000000d07077c11 */ /* 0x000fe200080f0c16 */
[----:B------:R-:W0:Y:S01]  /*0b20*/  LDC R29, c[0x3][R29] ;  /* 0x00c000001d1d7b82 */ /* 0x000e220000000800 */
[----:B------:R-:W-:-:S03]  /*0b30*/  IADD3 R11, P0, PT, R11, R2, RZ ;  /* 0x000000020b0b7210 */ /* 0x000fc60007f1e0ff */
[----:B------:R-:W2:Y:S01]  /*0b40*/  LDG.E.U16.CONSTANT R13, desc[UR10][R6.64+0x2] ;  /* 0x0000020a060d7981 */ /* 0x000ea2000c1e9500 */
[----:B------:R-:W-:Y:S02]  /*0b50*/  IADD3.X R22, PT, PT, RZ, R17, RZ, P0, !PT ;  /* 0x00000011ff167210 */ /* 0x000fe400007fe4ff */
[C---:B------:R-:W-:Y:S01]  /*0b60*/  LEA R10, P0, R11.reuse, UR6, 0x1 ;  /* 0x000000060b0a7c11 */ /* 0x040fe2000f8008ff */
[----:B------:R-:W2:Y:S03]  /*0b70*/  LDG.E.U16.CONSTANT R12, desc[UR10][R6.64+0x4] ;  /* 0x0000040a060c7981 */ /* 0x000ea6000c1e9500 */
[----:B------:R-:W-:Y:S02]  /*0b80*/  LEA.HI.X R11, R11, UR7, R22, 0x1, P0 ;  /* 0x000000070b0b7c11 */ /* 0x000fe400080f0c16 */
[----:B------:R-:W1:Y:S01]  /*0b90*/  LDC.64 R22, c[0x0][0x380] ;  /* 0x0000e000ff167b82 */ /* 0x000e620000000a00 */
[----:B---3--:R-:W-:Y:S01]  /*0ba0*/  IMAD.U32 R28, R28, 0x10000, RZ ;  /* 0x000100001c1c7824 */ /* 0x008fe200078e00ff */
[----:B------:R-:W-:Y:S01]  /*0bb0*/  IADD3 R9, P0, PT, R9, R2, RZ ;  /* 0x0000000209097210 */ /* 0x000fe20007f1e0ff */
[----:B------:R3:W2:Y:S04]  /*0bc0*/  LDG.E.U16.CONSTANT R10, desc[UR10][R10.64] ;  /* 0x0000000a0a0a7981 */ /* 0x0006a8000c1e9500 */
[----:B---3--:R-:W-:Y:S01]  /*0bd0*/  IMAD.X R11, RZ, RZ, R17, P0 ;  /* 0x000000ffff0b7224 */ /* 0x008fe200000e0611 */
[----:B------:R-:W-:-:S04]  /*0be0*/  LEA R8, P0, R9, UR6, 0x1 ;  /* 0x0000000609087c11 */ /* 0x000fc8000f8008ff */
[----:B------:R-:W-:-:S05]  /*0bf0*/  LEA.HI.X R9, R9, UR7, R11, 0x1, P0 ;  /* 0x0000000709097c11 */ /* 0x000fca00080f0c0b */
[----:B------:R-:W3:Y:S01]  /*0c00*/  LDG.E.U16.CONSTANT R8, desc[UR10][R8.64] ;  /* 0x0000000a08087981 */ /* 0x000ee2000c1e9500 */
[----:B0-----:R-:W-:Y:S01]  /*0c10*/  FMUL R29, R28, R29 ;  /* 0x0000001d1c1d7220 */ /* 0x001fe20000400000 */
[----:B------:R-:W-:-:S04]  /*0c20*/  IMAD.IADD R28, R18, 0x1, R21 ;  /* 0x00000001121c7824 */ /* 0x000fc800078e0215 */
[----:B-1----:R-:W-:Y:S02]  /*0c30*/  IMAD.WIDE.U32 R22, R28, 0x2, R22 ;  /* 0x000000021c167825 */ /* 0x002fe400078e0016 */
[----:B------:R0:W3:Y:S04]  /*0c40*/  LDG.E.U16.CONSTANT R28, desc[UR10][R6.64+0x6] ;  /* 0x0000060a061c7981 */ /* 0x0000e8000c1e9500 */
[----:B------:R-:W3:Y:S01]  /*0c50*/  LDG.E.U16.CONSTANT R22, desc[UR10][R22.64] ;  /* 0x0000000a16167981 */ /* 0x000ee2000c1e9500 */
[----:B----4-:R-:W-:Y:S01]  /*0c60*/  IMAD.SHL.U32 R11, R24, 0x4, RZ ;  /* 0x00000004180b7824 */ /* 0x010fe200078e00ff */
[----:B-----5:R-:W-:Y:S01]  /*0c70*/  SHF.L.U32 R25, R25, 0x2, RZ ;  /* 0x0000000219197819 */ /* 0x020fe200000006ff */
[----:B------:R-:W-:-:S04]  /*0c80*/  IMAD.SHL.U32 R26, R26, 0x4, RZ ;  /* 0x000000041a1a7824 */ /* 0x000fc800078e00ff */
[----:B------:R-:W1:Y:S08]  /*0c90*/  LDC R11, c[0x3][R11] ;  /* 0x00c000000b0b7b82 */ /* 0x000e700000000800 */
[----:B0-----:R-:W0:Y:S08]  /*0ca0*/  LDC R6, c[0x3][R25] ;  /* 0x00c0000019067b82 */ /* 0x001e300000000800 */
[----:B------:R-:W4:Y:S01]  /*0cb0*/  LDC R7, c[0x3][R26] ;  /* 0x00c000001a077b82 */ /* 0x000f220000000800 */
[----:B------:R-:W-:-:S02]  /*0cc0*/  VIADD R21, R21, 0x4 ;  /* 0x0000000415157836 */ /* 0x000fc40000000000 */
[----:B--2---:R-:W-:Y:S01]  /*0cd0*/  IMAD.U32 R9, R12, 0x10000, RZ ;  /* 0x000100000c097824 */ /* 0x004fe200078e00ff */
[----:B---3--:R-:W-:-:S05]  /*0ce0*/  SHF.L.U32 R8, R8, 0x10, RZ ;  /* 0x0000001008087819 */ /* 0x008fca00000006ff */
[----:B----4-:R-:W-:Y:S01]  /*0cf0*/  FMUL R8, R8, R7 ;  /* 0x0000000708087220 */ /* 0x010fe20000400000 */
[----:B------:R-:W-:Y:S01]  /*0d00*/  SHF.L.U32 R23, R22, 0x10, RZ ;  /* 0x0000001016177819 */ /* 0x000fe200000006ff */
[----:B------:R-:W-:-:S04]  /*0d10*/  IMAD.U32 R22, R27, 0x10000, RZ ;  /* 0x000100001b167824 */ /* 0x000fc800078e00ff */
[----:B------:R-:W-:Y:S01]  /*0d20*/  FFMA R23, R23, R29, R20 ;  /* 0x0000001d17177223 */ /* 0x000fe20000000014 */
[----:B------:R-:W-:Y:S01]  /*0d30*/  SHF.L.U32 R20, R13, 0x10, RZ ;  /* 0x000000100d147819 */ /* 0x000fe200000006ff */
[----:B-1----:R-:W-:Y:S01]  /*0d40*/  FMUL R22, R22, R11 ;  /* 0x0000000b16167220 */ /* 0x002fe20000400000 */
[----:B------:R-:W-:-:S03]  /*0d50*/  IMAD.U32 R13, R10, 0x10000, RZ ;  /* 0x000100000a0d7824 */ /* 0x000fc600078e00ff */
[----:B------:R-:W-:Y:S01]  /*0d60*/  FFMA R20, R20, R22, R23 ;  /* 0x0000001614147223 */ /* 0x000fe20000000017 */
[----:B0-----:R-:W-:Y:S01]  /*0d70*/  FMUL R6, R13, R6 ;  /* 0x000000060d067220 */ /* 0x001fe20000400000 */
[----:B------:R-:W-:-:S03]  /*0d80*/  SHF.L.U32 R7, R28, 0x10, RZ ;  /* 0x000000101c077819 */ /* 0x000fc600000006ff */
[----:B------:R-:W-:-:S04]  /*0d90*/  FFMA R20, R9, R6, R20 ;  /* 0x0000000609147223 */ /* 0x000fc80000000014 */
[----:B------:R-:W-:-:S07]  /*0da0*/  FFMA R20, R7, R8, R20 ;  /* 0x0000000807147223 */ /* 0x000fce0000000014 */
.L_x_10:
[----:B------:R-:W-:Y:S05]  /*0db0*/  BRA.U !UP1, `(.L_x_7) ;  /* 0x0000000509247547 */ /* 0x000fea000b800000 */
[----:B------:R-:W-:Y:S02]  /*0dc0*/  UISETP.NE.AND UP0, UPT, UR5, 0x1, UPT ;  /* 0x000000010500788c */ /* 0x000fe4000bf05270 */
[----:B------:R-:W-:-:S04]  /*0dd0*/  ULOP3.LUT UR4, UR8, 0x1, URZ, 0xc0, !UPT ;  /* 0x0000000108047892 */ /* 0x000fc8000f8ec0ff */
[----:B------:R-:W-:-:S03]  /*0de0*/  UISETP.NE.U32.AND UP1, UPT, UR4, 0x1, UPT ;  /* 0x000000010400788c */ /* 0x000fc6000bf25070 */
[----:B------:R-:W-:Y:S08]  /*0df0*/  BRA.U !UP0, `(.L_x_11) ;  /* 0x0000000108b87547 */ /* 0x000ff0000b800000 */
[----:B------:R-:W0:Y:S01]  /*0e00*/  LDCU.128 UR12, c[0x0][0x380] ;  /* 0x00007000ff0c77ac */ /* 0x000e220008000c00 */
[-C--:B------:R-:W-:Y:S01]  /*0e10*/  IADD3 R7, PT, PT, R19, R21.reuse, RZ ;  /* 0x0000001513077210 */ /* 0x080fe20007ffe0ff */
[----:B------:R-:W1:Y:S01]  /*0e20*/  LDC.64 R10, c[0x0][0x380] ;  /* 0x0000e000ff0a7b82 */ /* 0x000e620000000a00 */
[----:B------:R-:W-:Y:S01]  /*0e30*/  IADD3 R8, P2, P3, R4, R21, R19 ;  /* 0x0000001504087210 */ /* 0x000fe20007b5e013 */
[----:B------:R-:W2:Y:S03]  /*0e40*/  LDCU.64 UR4, c[0x0][0x390] ;  /* 0x00007200ff0477ac */ /* 0x000ea60008000a00 */
[----:B------:R-:W-:Y:S02]  /*0e50*/  IADD3.X R9, PT, PT, R16, RZ, RZ, P2, P3 ;  /* 0x000000ff10097210 */ /* 0x000fe400017e64ff */
[----:B0-----:R-:W-:Y:S02]  /*0e60*/  IADD3 R6, P0, P1, R4, UR14, R7 ;  /* 0x0000000e04067c10 */ /* 0x001fe4000f91e007 */
[----:B------:R-:W-:-:S02]  /*0e70*/  IADD3 R8, P4, PT, R8, UR14, RZ ;  /* 0x0000000e08087c10 */ /* 0x000fc4000ff9e0ff */
[----:B------:R-:W-:Y:S02]  /*0e80*/  IADD3.X R7, PT, PT, R16, UR15, RZ, P0, P1 ;  /* 0x0000000f10077c10 */ /* 0x000fe400087e24ff */
[----:B------:R-:W-:-:S03]  /*0e90*/  IADD3.X R9, PT, PT, R9, UR15, RZ, P4, !PT ;  /* 0x0000000f09097c10 */ /* 0x000fc6000a7fe4ff */
[----:B------:R2:W3:Y:S04]  /*0ea0*/  LDG.E.U8.CONSTANT R22, desc[UR10][R6.64] ;  /* 0x0000000a06167981 */ /* 0x0004e8000c1e9100 */
[----:B------:R0:W4:Y:S01]  /*0eb0*/  LDG.E.U8.CONSTANT R23, desc[UR10][R8.64+0x1] ;  /* 0x0000010a08177981 */ /* 0x000122000c1e9100 */
[C---:B------:R-:W-:Y:S01]  /*0ec0*/  VIADD R25, R21.reuse, 0x1 ;  /* 0x0000000115197836 */ /* 0x040fe20000000000 */
[----:B------:R-:W-:-:S04]  /*0ed0*/  LEA.HI R13, R21, R14, RZ, 0x19 ;  /* 0x0000000e150d7211 */ /* 0x000fc800078fc8ff */
[----:B------:R-:W-:Y:S02]  /*0ee0*/  LEA.HI R25, R25, R14, RZ, 0x19 ;  /* 0x0000000e19197211 */ /* 0x000fe400078fc8ff */
[-C--:B------:R-:W-:Y:S02]  /*0ef0*/  IADD3 R12, P0, PT, R13, R2.reuse, RZ ;  /* 0x000000020d0c7210 */ /* 0x080fe40007f1e0ff */
[----:B------:R-:W-:Y:S02]  /*0f00*/  IADD3 R24, P1, PT, R25, R2, RZ ;  /* 0x0000000219187210 */ /* 0x000fe40007f3e0ff */
[----:B------:R-:W-:Y:S01]  /*0f10*/  IADD3 R25, PT, PT, R18, R21, RZ ;  /* 0x0000001512197210 */ /* 0x000fe20007ffe0ff */
[----:B------:R-:W-:Y:S01]  /*0f20*/  IMAD.X R27, RZ, RZ, R17, P0 ;  /* 0x000000ffff1b7224 */ /* 0x000fe200000e0611 */
[----:B--2---:R-:W-:Y:S02]  /*0f30*/  LEA R6, P0, R12, UR4, 0x1 ;  /* 0x000000040c067c11 */ /* 0x004fe4000f8008ff */
[----:B0-----:R-:W-:Y:S01]  /*0f40*/  IADD3.X R9, PT, PT, RZ, R17, RZ, P1, !PT ;  /* 0x00000011ff097210 */ /* 0x001fe20000ffe4ff */
[----:B-1----:R-:W-:Y:S01]  /*0f50*/  IMAD.WIDE.U32 R10, R25, 0x2, R10 ;  /* 0x00000002190a7825 */ /* 0x002fe200078e000a */
[----:B------:R-:W-:-:S02]  /*0f60*/  LEA R8, P2, R24, UR4, 0x1 ;  /* 0x0000000418087c11 */ /* 0x000fc4000f8408ff */
[----:B------:R-:W-:Y:S02]  /*0f70*/  IADD3 R13, P1, PT, R18, R21, RZ ;  /* 0x00000015120d7210 */ /* 0x000fe40007f3e0ff */
[----:B------:R-:W-:Y:S01]  /*0f80*/  LEA.HI.X R7, R12, UR5, R27, 0x1, P0 ;  /* 0x000000050c077c11 */ /* 0x000fe200080f0c1b */
[----:B------:R-:W2:Y:S01]  /*0f90*/  LDG.E.U16.CONSTANT R10, desc[UR10][R10.64] ;  /* 0x0000000a0a0a7981 */ /* 0x000ea2000c1e9500 */
[----:B------:R-:W-:Y:S01]  /*0fa0*/  LEA.HI.X R9, R24, UR5, R9, 0x1, P2 ;  /* 0x0000000518097c11 */ /* 0x000fe200090f0c09 */
[----:B------:R-:W-:Y:S01]  /*0fb0*/  IMAD.X R24, RZ, RZ, RZ, P1 ;  /* 0x000000ffff187224 */ /* 0x000fe200008e06ff */
[C---:B------:R-:W-:Y:S01]  /*0fc0*/  LEA R12, P0, R13.reuse, UR12, 0x1 ;  /* 0x0000000c0d0c7c11 */ /* 0x040fe2000f8008ff */
[----:B------:R-:W5:Y:S03]  /*0fd0*/  LDG.E.U16.CONSTANT R6, desc[UR10][R6.64] ;  /* 0x0000000a06067981 */ /* 0x000f66000c1e9500 */
[----:B------:R-:W-:Y:S01]  /*0fe0*/  LEA.HI.X R13, R13, UR13, R24, 0x1, P0 ;  /* 0x0000000d0d0d7c11 */ /* 0x000fe200080f0c18 */
[----:B------:R-:W2:Y:S04]  /*0ff0*/  LDG.E.U16.CONSTANT R8, desc[UR10][R8.64] ;  /* 0x0000000a08087981 */ /* 0x000ea8000c1e9500 */
[----:B------:R-:W2:Y:S01]  /*1000*/  LDG.E.U16.CONSTANT R12, desc[UR10][R12.64+0x2] ;  /* 0x0000020a0c0c7981 */ /* 0x000ea2000c1e9500 */
[----:B------:R-:W-:-:S02]  /*1010*/  IADD3 R21, PT, PT, R21, 0x2, RZ ;  /* 0x0000000215157810 */ /* 0x000fc40007ffe0ff */
[----:B---3--:R-:W-:-:S04]  /*1020*/  SHF.L.U32 R24, R22, 0x2, RZ ;  /* 0x0000000216187819 */ /* 0x008fc800000006ff */
[----:B------:R-:W0:Y:S01]  /*1030*/  LDC R25, c[0x3][R24] ;  /* 0x00c0000018197b82 */ /* 0x000e220000000800 */
[----:B----4-:R-:W-:-:S07]  /*1040*/  IMAD.SHL.U32 R26, R23, 0x4, RZ ;  /* 0x00000004171a7824 */ /* 0x010fce00078e00ff */
[----:B------:R-:W1:Y:S01]  /*1050*/  LDC R27, c[0x3][R26] ;  /* 0x00c000001a1b7b82 */ /* 0x000e620000000800 */
[----:B-----5:R-:W-:Y:S01]  /*1060*/  SHF.L.U32 R22, R6, 0x10, RZ ;  /* 0x0000001006167819 */ /* 0x020fe200000006ff */
[----:B--2---:R-:W-:Y:S01]  /*1070*/  IMAD.U32 R23, R10, 0x10000, RZ ;  /* 0x000100000a177824 */ /* 0x004fe200078e00ff */
[----:B------:R-:W-:Y:S01]  /*1080*/  SHF.L.U32 R6, R8, 0x10, RZ ;  /* 0x0000001008067819 */ /* 0x000fe200000006ff */
[----:B------:R-:W-:Y:S02]  /*1090*/  IMAD.U32 R7, R12, 0x10000, RZ ;  /* 0x000100000c077824 */ /* 0x000fe400078e00ff */
[----:B0-----:R-:W-:-:S04]  /*10a0*/  FMUL R22, R22, R25 ;  /* 0x0000001916167220 */ /* 0x001fc80000400000 */
[----:B------:R-:W-:Y:S01]  /*10b0*/  FFMA R20, R23, R22, R20 ;  /* 0x0000001617147223 */ /* 0x000fe20000000014 */
[----:B-1----:R-:W-:-:S04]  /*10c0*/  FMUL R6, R6, R27 ;  /* 0x0000001b06067220 */ /* 0x002fc80000400000 */
[----:B------:R-:W-:-:S07]  /*10d0*/  FFMA R20, R7, R6, R20 ;  /* 0x0000000607147223 */ /* 0x000fce0000000014 */
.L_x_11:
[----:B------:R-:W-:Y:S05]  /*10e0*/  BRA.U UP1, `(.L_x_7) ;  /* 0x0000000101587547 */ /* 0x000fea000b800000 */
[----:B------:R-:W0:Y:S01]  /*10f0*/  LDCU.64 UR4, c[0x0][0x388] ;  /* 0x00007100ff0477ac */ /* 0x000e220008000a00 */
[----:B------:R-:W-:-:S05]  /*1100*/  IMAD.IADD R7, R19, 0x1, R21 ;  /* 0x0000000113077824 */ /* 0x000fca00078e0215 */
[----:B0-----:R-:W-:Y:S02]  /*1110*/  IADD3 R6, P0, P1, R4, UR4, R7 ;  /* 0x0000000404067c10 */ /* 0x001fe4000f91e007 */
[----:B------:R-:W0:Y:S02]  /*1120*/  LDC.64 R4, c[0x0][0x380] ;  /* 0x0000e000ff047b82 */ /* 0x000e240000000a00 */
[----:B------:R-:W-:Y:S01]  /*1130*/  IADD3.X R7, PT, PT, R16, UR5, RZ, P0, P1 ;  /* 0x0000000510077c10 */ /* 0x000fe200087e24ff */
[----:B------:R-:W1:Y:S04]  /*1140*/  LDCU.64 UR4, c[0x0][0x390] ;  /* 0x00007200ff0477ac */ /* 0x000e680008000a00 */
[----:B------:R-:W2:Y:S01]  /*1150*/  LDG.E.U8.CONSTANT R6, desc[UR10][R6.64] ;  /* 0x0000000a06067981 */ /* 0x000ea2000c1e9100 */
[----:B------:R-:W-:Y:S01]  /*1160*/  LEA.HI R3, R21, R14, RZ, 0x19 ;  /* 0x0000000e15037211 */ /* 0x000fe200078fc8ff */
[----:B------:R-:W-:-:S03]  /*1170*/  IMAD.IADD R21, R18, 0x1, R21 ;  /* 0x0000000112157824 */ /* 0x000fc600078e0215 */
[----:B------:R-:W-:-:S04]  /*1180*/  IADD3 R3, P0, PT, R3, R2, RZ ;  /* 0x0000000203037210 */ /* 0x000fc80007f1e0ff */
[----:B------:R-:W-:Y:S02]  /*1190*/  IADD3.X R8, PT, PT, RZ, R17, RZ, P0, !PT ;  /* 0x00000011ff087210 */ /* 0x000fe400007fe4ff */
[----:B-1----:R-:W-:Y:S01]  /*11a0*/  LEA R2, P0, R3, UR4, 0x1 ;  /* 0x0000000403027c11 */ /* 0x002fe2000f8008ff */
[----:B0-----:R-:W-:-:S03]  /*11b0*/  IMAD.WIDE.U32 R4, R21, 0x2, R4 ;  /* 0x0000000215047825 */ /* 0x001fc600078e0004 */
[----:B------:R-:W-:-:S05]  /*11c0*/  LEA.HI.X R3, R3, UR5, R8, 0x1, P0 ;  /* 0x0000000503037c11 */ /* 0x000fca00080f0c08 */
[----:B------:R-:W3:Y:S04]  /*11d0*/  LDG.E.U16.CONSTANT R2, desc[UR10][R2.64] ;  /* 0x0000000a02027981 */ /* 0x000ee8000c1e9500 */
[----:B------:R-:W4:Y:S01]  /*11e0*/  LDG.E.U16.CONSTANT R4, desc[UR10][R4.64] ;  /* 0x0000000a04047981 */ /* 0x000f22000c1e9500 */
[----:B--2---:R-:W-:-:S04]  /*11f0*/  SHF.L.U32 R8, R6, 0x2, RZ ;  /* 0x0000000206087819 */ /* 0x004fc800000006ff */
[----:B------:R-:W0:Y:S01]  /*1200*/  LDC R9, c[0x3][R8] ;  /* 0x00c0000008097b82 */ /* 0x000e220000000800 */
[----:B---3--:R-:W-:Y:S01]  /*1210*/  IMAD.U32 R6, R2, 0x10000, RZ ;  /* 0x0001000002067824 */ /* 0x008fe200078e00ff */
[----:B----4-:R-:W-:-:S03]  /*1220*/  SHF.L.U32 R7, R4, 0x10, RZ ;  /* 0x0000001004077819 */ /* 0x010fc600000006ff */
[----:B0-----:R-:W-:-:S04]  /*1230*/  FMUL R6, R6, R9 ;  /* 0x0000000906067220 */ /* 0x001fc80000400000 */
[----:B------:R-:W-:-:S07]  /*1240*/  FFMA R20, R7, R6, R20 ;  /* 0x0000000607147223 */ /* 0x000fce0000000014 */
.L_x_7:
[----:B------:R-:W0:Y:S01]  /*1250*/  LDC.64 R2, c[0x0][0x398] ;  /* 0x0000e600ff027b82 */ /* 0x000e220000000a00 */
[----:B------:R-:W-:Y:S01]  /*1260*/  IMAD R15, R0, UR9, R15 ;  /* 0x00000009000f7c24 */ /* 0x000fe2000f8e020f */
[----:B------:R-:W-:-:S03]  /*1270*/  F2FP.BF16.F32.PACK_AB R20, RZ, R20 ;  /* 0x00000014ff14723e */ /* 0x000fc600000010ff */
[----:B0-----:R-:W-:-:S05]  /*1280*/  IMAD.WIDE.U32 R2, R15, 0x2, R2 ;  /* 0x000000020f027825 */ /* 0x001fca00078e0002 */
[----:B------:R-:W-:Y:S01]  /*1290*/  STG.E.U16 desc[UR10][R2.64], R20 ;  /* 0x0000001402007986 */ /* 0x000fe2000c10150a */
[----:B------:R-:W-:Y:S05]  /*12a0*/  EXIT ;  /* 0x000000000000794d */ /* 0x000fea0003800000 */
.L_x_12:
        /* <DEDUP_REMOVED lines=13> */
.L_x_14:


//--------------------- .nv.shared._ZN8pygpukit12grouped_gemm25grouped_gemm_tiled_kernelEPK13__nv_bfloat16PKhS3_PS1_PKiiii --------------------------
	.section	.nv.shared._ZN8pygpukit12grouped_gemm25grouped_gemm_tiled_kernelEPK13__nv_bfloat16PKhS3_PS1_PKiiii,"aw",@nobits
	.sectionflags	@""
	.align	4
.nv.shared._ZN8pygpukit12grouped_gemm25grouped_gemm_tiled_kernelEPK13__nv_bfloat16PKhS3_PS1_PKiiii:
	.zero		1152


//--------------------- .nv.shared.reserved.0     --------------------------
	.section	.nv.shared.reserved.0,"aw",@nobits
	.weak		__nv_reservedSMEM_offset_0_alias
	.size		__nv_reservedSMEM_offset_0_alias, 0, 64
	.other		__nv_reservedSMEM_offset_0_alias,@"STO_CUDA_RESERVED_SHARED STV_DEFAULT"
__nv_reservedSMEM_offset_0_alias:
	.zero		0
	.zero		64


//--------------------- .nv.constant0._ZN8pygpukit12grouped_gemm25grouped_gemm_tiled_kernelEPK13__nv_bfloat16PKhS3_PS1_PKiiii --------------------------
	.section	.nv.constant0._ZN8pygpukit12grouped_gemm25grouped_gemm_tiled_kernelEPK13__nv_bfloat16PKhS3_PS1_PKiiii,"a",@progbits
	.sectionflags	@""
	.align	4
.nv.constant0._ZN8pygpukit12grouped_gemm25grouped_gemm_tiled_kernelEPK13__nv_bfloat16PKhS3_PS1_PKiiii:
	.zero		948


//--------------------- .nv.constant0._ZN8pygpukit12grouped_gemm26grouped_gemm_simple_kernelEPK13__nv_bfloat16PKhS3_PS1_PKiiii --------------------------
	.section	.nv.constant0._ZN8pygpukit12grouped_gemm26grouped_gemm_simple_kernelEPK13__nv_bfloat16PKhS3_PS1_PKiiii,"a",@progbits
	.sectionflags	@""
	.align	4
.nv.constant0._ZN8pygpukit12grouped_gemm26grouped_gemm_simple_kernelEPK13__nv_bfloat16PKhS3_PS1_PKiiii:
	.zero		948


//--------------------- SYMBOLS --------------------------

	.type		.nv.reservedSmem.offset0,@object
	.size		.nv.reservedSmem.offset0,0x4
	.type		.nv.reservedSmem.cap,@object
	.size		.nv.reservedSmem.cap,0x4
